//
// Generated by NVIDIA NVVM Compiler
//
// Compiler Build ID: CL-36424714
// Cuda compilation tools, release 13.0, V13.0.88
// Based on NVVM 20.0.0
//

.version 9.0
.target sm_100
.address_size 64

	// .globl	kurtosis_batch_f32

.visible .entry kurtosis_batch_f32(
	.param .u64 .ptr .align 1 kurtosis_batch_f32_param_0,
	.param .u64 .ptr .align 1 kurtosis_batch_f32_param_1,
	.param .u64 .ptr .align 1 kurtosis_batch_f32_param_2,
	.param .u64 .ptr .align 1 kurtosis_batch_f32_param_3,
	.param .u64 .ptr .align 1 kurtosis_batch_f32_param_4,
	.param .u32 kurtosis_batch_f32_param_5,
	.param .u32 kurtosis_batch_f32_param_6,
	.param .u64 .ptr .align 1 kurtosis_batch_f32_param_7,
	.param .u32 kurtosis_batch_f32_param_8,
	.param .u64 .ptr .align 1 kurtosis_batch_f32_param_9
)
{
	.reg .pred 	%p<11>;
	.reg .b32 	%r<24>;
	.reg .b32 	%f<55>;
	.reg .b64 	%rd<39>;

	ld.param.u32 	%r12, [kurtosis_batch_f32_param_5];
	ld.param.u32 	%r13, [kurtosis_batch_f32_param_6];
	ld.param.u64 	%rd9, [kurtosis_batch_f32_param_7];
	ld.param.u32 	%r14, [kurtosis_batch_f32_param_8];
	mov.u32 	%r1, %ctaid.y;
	setp.ge.s32 	%p1, %r1, %r14;
	@%p1 bra 	$L__BB0_10;
	cvta.to.global.u64 	%rd11, %rd9;
	mul.wide.u32 	%rd12, %r1, 4;
	add.s64 	%rd13, %rd11, %rd12;
	ld.global.nc.u32 	%r2, [%rd13];
	setp.lt.s32 	%p2, %r2, 1;
	@%p2 bra 	$L__BB0_10;
	add.s32 	%r3, %r13, -1;
	mov.u32 	%r15, %ctaid.x;
	mov.u32 	%r4, %ntid.x;
	mov.u32 	%r16, %tid.x;
	mad.lo.s32 	%r23, %r15, %r4, %r16;
	setp.ge.s32 	%p3, %r23, %r12;
	@%p3 bra 	$L__BB0_10;
	ld.param.u64 	%rd37, [kurtosis_batch_f32_param_4];
	ld.param.u64 	%rd36, [kurtosis_batch_f32_param_3];
	ld.param.u64 	%rd35, [kurtosis_batch_f32_param_2];
	cvt.rn.f32.u32 	%f12, %r2;
	rcp.rn.f32 	%f1, %f12;
	cvta.to.global.u64 	%rd1, %rd36;
	cvta.to.global.u64 	%rd2, %rd35;
	cvta.to.global.u64 	%rd3, %rd37;
	mov.u32 	%r17, %nctaid.x;
	mul.lo.s32 	%r6, %r17, %r4;
	mul.lo.s32 	%r7, %r12, %r1;
	add.s32 	%r8, %r3, %r2;
$L__BB0_4:
	setp.lt.s32 	%p4, %r23, %r8;
	mov.f32 	%f54, 0f7FFFFFFF;
	@%p4 bra 	$L__BB0_9;
	sub.s32 	%r18, %r23, %r2;
	add.s32 	%r19, %r18, 1;
	max.s32 	%r10, %r19, 0;
	mul.wide.s32 	%rd14, %r23, 4;
	add.s64 	%rd15, %rd3, %rd14;
	ld.global.nc.u32 	%r20, [%rd15+4];
	mul.wide.u32 	%rd16, %r10, 4;
	add.s64 	%rd17, %rd3, %rd16;
	ld.global.nc.u32 	%r21, [%rd17];
	setp.ne.s32 	%p5, %r20, %r21;
	@%p5 bra 	$L__BB0_9;
	ld.param.u64 	%rd34, [kurtosis_batch_f32_param_1];
	ld.param.u64 	%rd33, [kurtosis_batch_f32_param_0];
	cvta.to.global.u64 	%rd18, %rd33;
	mul.wide.s32 	%rd19, %r23, 8;
	add.s64 	%rd20, %rd18, %rd19;
	ld.global.nc.v2.f32 	{%f16, %f17}, [%rd20+8];
	mul.wide.u32 	%rd21, %r10, 8;
	add.s64 	%rd22, %rd18, %rd21;
	ld.global.nc.v2.f32 	{%f18, %f19}, [%rd22];
	cvta.to.global.u64 	%rd23, %rd34;
	add.s64 	%rd24, %rd23, %rd19;
	ld.global.nc.v2.f32 	{%f20, %f21}, [%rd24+8];
	add.s64 	%rd25, %rd23, %rd21;
	ld.global.nc.v2.f32 	{%f22, %f23}, [%rd25];
	add.s64 	%rd26, %rd2, %rd19;
	ld.global.nc.v2.f32 	{%f24, %f25}, [%rd26+8];
	add.s64 	%rd27, %rd2, %rd21;
	ld.global.nc.v2.f32 	{%f26, %f27}, [%rd27];
	add.s64 	%rd28, %rd1, %rd19;
	ld.global.nc.v2.f32 	{%f28, %f29}, [%rd28+8];
	add.s64 	%rd29, %rd1, %rd21;
	ld.global.nc.v2.f32 	{%f30, %f31}, [%rd29];
	sub.f32 	%f32, %f16, %f18;
	sub.f32 	%f33, %f17, %f19;
	add.f32 	%f34, %f32, %f33;
	sub.f32 	%f35, %f20, %f22;
	sub.f32 	%f36, %f21, %f23;
	add.f32 	%f37, %f35, %f36;
	sub.f32 	%f38, %f24, %f26;
	sub.f32 	%f39, %f25, %f27;
	add.f32 	%f2, %f38, %f39;
	sub.f32 	%f40, %f28, %f30;
	sub.f32 	%f41, %f29, %f31;
	add.f32 	%f3, %f40, %f41;
	mul.f32 	%f4, %f1, %f34;
	mul.f32 	%f5, %f1, %f37;
	mul.f32 	%f6, %f4, %f4;
	sub.f32 	%f7, %f5, %f6;
	setp.leu.f32 	%p6, %f7, 0f00000000;
	@%p6 bra 	$L__BB0_9;
	mul.f32 	%f43, %f4, 0fC0800000;
	mul.f32 	%f44, %f1, %f3;
	mul.f32 	%f45, %f1, %f2;
	fma.rn.f32 	%f46, %f43, %f45, %f44;
	mul.f32 	%f47, %f6, 0f40C00000;
	fma.rn.f32 	%f48, %f47, %f5, %f46;
	mul.f32 	%f49, %f6, %f6;
	fma.rn.f32 	%f8, %f49, 0fC0400000, %f48;
	mul.f32 	%f9, %f7, %f7;
	setp.leu.f32 	%p7, %f9, 0f00000000;
	abs.f32 	%f50, %f9;
	setp.nan.f32 	%p8, %f50, %f50;
	or.pred  	%p9, %p7, %p8;
	@%p9 bra 	$L__BB0_9;
	div.rn.f32 	%f52, %f8, %f9;
	add.f32 	%f54, %f52, 0fC0400000;
$L__BB0_9:
	ld.param.u64 	%rd38, [kurtosis_batch_f32_param_9];
	add.s32 	%r22, %r23, %r7;
	cvta.to.global.u64 	%rd30, %rd38;
	mul.wide.s32 	%rd31, %r22, 4;
	add.s64 	%rd32, %rd30, %rd31;
	st.global.f32 	[%rd32], %f54;
	add.s32 	%r23, %r23, %r6;
	setp.lt.s32 	%p10, %r23, %r12;
	@%p10 bra 	$L__BB0_4;
$L__BB0_10:
	ret;

}
	// .globl	kurtosis_many_series_one_param_f32
.visible .entry kurtosis_many_series_one_param_f32(
	.param .u64 .ptr .align 1 kurtosis_many_series_one_param_f32_param_0,
	.param .u64 .ptr .align 1 kurtosis_many_series_one_param_f32_param_1,
	.param .u32 kurtosis_many_series_one_param_f32_param_2,
	.param .u32 kurtosis_many_series_one_param_f32_param_3,
	.param .u32 kurtosis_many_series_one_param_f32_param_4,
	.param .u64 .ptr .align 1 kurtosis_many_series_one_param_f32_param_5
)
{
	.reg .pred 	%p<42>;
	.reg .b32 	%r<97>;
	.reg .b32 	%f<868>;
	.reg .b64 	%rd<35>;

	ld.param.u64 	%rd7, [kurtosis_many_series_one_param_f32_param_0];
	ld.param.u64 	%rd5, [kurtosis_many_series_one_param_f32_param_1];
	ld.param.u32 	%r49, [kurtosis_many_series_one_param_f32_param_2];
	ld.param.u32 	%r50, [kurtosis_many_series_one_param_f32_param_3];
	ld.param.u32 	%r51, [kurtosis_many_series_one_param_f32_param_4];
	ld.param.u64 	%rd6, [kurtosis_many_series_one_param_f32_param_5];
	cvta.to.global.u64 	%rd1, %rd7;
	cvta.to.global.u64 	%rd2, %rd6;
	mov.u32 	%r1, %ctaid.x;
	setp.ge.s32 	%p1, %r1, %r50;
	setp.lt.s32 	%p2, %r49, 1;
	or.pred  	%p3, %p2, %p1;
	@%p3 bra 	$L__BB1_47;
	mov.u32 	%r2, %tid.x;
	setp.ge.s32 	%p4, %r2, %r51;
	@%p4 bra 	$L__BB1_4;
	mov.u32 	%r3, %ntid.x;
	mov.u32 	%r75, %r2;
$L__BB1_3:
	mad.lo.s32 	%r52, %r75, %r50, %r1;
	mul.wide.s32 	%rd8, %r52, 4;
	add.s64 	%rd9, %rd2, %rd8;
	mov.b32 	%r53, 2147483647;
	st.global.u32 	[%rd9], %r53;
	add.s32 	%r75, %r75, %r3;
	setp.lt.s32 	%p5, %r75, %r51;
	@%p5 bra 	$L__BB1_3;
$L__BB1_4:
	bar.sync 	0;
	setp.ne.s32 	%p6, %r2, 0;
	@%p6 bra 	$L__BB1_47;
	cvta.to.global.u64 	%rd10, %rd5;
	mul.wide.u32 	%rd11, %r1, 4;
	add.s64 	%rd12, %rd10, %rd11;
	ld.global.nc.u32 	%r82, [%rd12];
	setp.lt.s32 	%p7, %r82, 0;
	setp.ge.s32 	%p8, %r82, %r51;
	or.pred  	%p9, %p7, %p8;
	@%p9 bra 	$L__BB1_47;
	add.s32 	%r85, %r82, %r49;
	cvt.rn.f32.u32 	%f202, %r49;
	rcp.rn.f32 	%f1, %f202;
	min.s32 	%r56, %r85, %r51;
	add.s32 	%r57, %r82, 1;
	max.s32 	%r58, %r56, %r57;
	sub.s32 	%r8, %r58, %r82;
	setp.ge.s32 	%p10, %r57, %r56;
	mov.f32 	%f866, 0f00000000;
	mov.b32 	%r96, 0;
	mov.f32 	%f865, %f866;
	mov.f32 	%f864, %f866;
	mov.f32 	%f863, %f866;
	mov.f32 	%f862, %f866;
	mov.f32 	%f861, %f866;
	mov.f32 	%f860, %f866;
	mov.f32 	%f859, %f866;
	@%p10 bra 	$L__BB1_15;
	mov.f32 	%f866, 0f00000000;
	mov.b32 	%r96, 0;
	mul.wide.s32 	%rd14, %r50, 4;
	mov.u32 	%r78, %r96;
$L__BB1_8:
	mad.lo.s32 	%r60, %r82, %r50, %r1;
	mul.wide.s32 	%rd13, %r60, 4;
	add.s64 	%rd3, %rd1, %rd13;
	ld.global.nc.f32 	%f10, [%rd3];
	abs.f32 	%f204, %f10;
	setp.num.f32 	%p11, %f204, %f204;
	@%p11 bra 	$L__BB1_10;
	add.s32 	%r96, %r96, 1;
	bra.uni 	$L__BB1_11;
$L__BB1_10:
	fma.rn.f32 	%f205, %f10, %f10, 0f00000000;
	mul.f32 	%f206, %f10, %f205;
	mul.f32 	%f207, %f205, %f205;
	add.f32 	%f208, %f860, %f10;
	sub.f32 	%f209, %f208, %f860;
	sub.f32 	%f210, %f208, %f209;
	sub.f32 	%f211, %f860, %f210;
	sub.f32 	%f212, %f10, %f209;
	add.f32 	%f213, %f212, %f211;
	add.f32 	%f214, %f859, 0f00000000;
	add.f32 	%f215, %f214, %f213;
	add.f32 	%f860, %f208, %f215;
	sub.f32 	%f216, %f208, %f860;
	add.f32 	%f859, %f215, %f216;
	add.f32 	%f217, %f862, %f205;
	sub.f32 	%f218, %f217, %f862;
	sub.f32 	%f219, %f217, %f218;
	sub.f32 	%f220, %f862, %f219;
	sub.f32 	%f221, %f205, %f218;
	add.f32 	%f222, %f221, %f220;
	add.f32 	%f223, %f861, 0f00000000;
	add.f32 	%f224, %f223, %f222;
	add.f32 	%f862, %f217, %f224;
	sub.f32 	%f225, %f217, %f862;
	add.f32 	%f861, %f224, %f225;
	add.f32 	%f226, %f864, %f206;
	sub.f32 	%f227, %f226, %f864;
	sub.f32 	%f228, %f226, %f227;
	sub.f32 	%f229, %f864, %f228;
	sub.f32 	%f230, %f206, %f227;
	add.f32 	%f231, %f230, %f229;
	add.f32 	%f232, %f863, 0f00000000;
	add.f32 	%f233, %f232, %f231;
	add.f32 	%f864, %f226, %f233;
	sub.f32 	%f234, %f226, %f864;
	add.f32 	%f863, %f233, %f234;
	add.f32 	%f235, %f866, %f207;
	sub.f32 	%f236, %f235, %f866;
	sub.f32 	%f237, %f235, %f236;
	sub.f32 	%f238, %f866, %f237;
	sub.f32 	%f239, %f207, %f236;
	add.f32 	%f240, %f239, %f238;
	add.f32 	%f241, %f865, 0f00000000;
	add.f32 	%f242, %f241, %f240;
	add.f32 	%f866, %f235, %f242;
	sub.f32 	%f243, %f235, %f866;
	add.f32 	%f865, %f242, %f243;
$L__BB1_11:
	add.s64 	%rd15, %rd3, %rd14;
	ld.global.nc.f32 	%f27, [%rd15];
	abs.f32 	%f244, %f27;
	setp.num.f32 	%p12, %f244, %f244;
	@%p12 bra 	$L__BB1_13;
	add.s32 	%r96, %r96, 1;
	bra.uni 	$L__BB1_14;
$L__BB1_13:
	fma.rn.f32 	%f245, %f27, %f27, 0f00000000;
	mul.f32 	%f246, %f27, %f245;
	mul.f32 	%f247, %f245, %f245;
	add.f32 	%f248, %f860, %f27;
	sub.f32 	%f249, %f248, %f860;
	sub.f32 	%f250, %f248, %f249;
	sub.f32 	%f251, %f860, %f250;
	sub.f32 	%f252, %f27, %f249;
	add.f32 	%f253, %f252, %f251;
	add.f32 	%f254, %f859, 0f00000000;
	add.f32 	%f255, %f254, %f253;
	add.f32 	%f860, %f248, %f255;
	sub.f32 	%f256, %f248, %f860;
	add.f32 	%f859, %f255, %f256;
	add.f32 	%f257, %f862, %f245;
	sub.f32 	%f258, %f257, %f862;
	sub.f32 	%f259, %f257, %f258;
	sub.f32 	%f260, %f862, %f259;
	sub.f32 	%f261, %f245, %f258;
	add.f32 	%f262, %f261, %f260;
	add.f32 	%f263, %f861, 0f00000000;
	add.f32 	%f264, %f263, %f262;
	add.f32 	%f862, %f257, %f264;
	sub.f32 	%f265, %f257, %f862;
	add.f32 	%f861, %f264, %f265;
	add.f32 	%f266, %f864, %f246;
	sub.f32 	%f267, %f266, %f864;
	sub.f32 	%f268, %f266, %f267;
	sub.f32 	%f269, %f864, %f268;
	sub.f32 	%f270, %f246, %f267;
	add.f32 	%f271, %f270, %f269;
	add.f32 	%f272, %f863, 0f00000000;
	add.f32 	%f273, %f272, %f271;
	add.f32 	%f864, %f266, %f273;
	sub.f32 	%f274, %f266, %f864;
	add.f32 	%f863, %f273, %f274;
	add.f32 	%f275, %f866, %f247;
	sub.f32 	%f276, %f275, %f866;
	sub.f32 	%f277, %f275, %f276;
	sub.f32 	%f278, %f866, %f277;
	sub.f32 	%f279, %f247, %f276;
	add.f32 	%f280, %f279, %f278;
	add.f32 	%f281, %f865, 0f00000000;
	add.f32 	%f282, %f281, %f280;
	add.f32 	%f866, %f275, %f282;
	sub.f32 	%f283, %f275, %f866;
	add.f32 	%f865, %f282, %f283;
$L__BB1_14:
	add.s32 	%r82, %r82, 2;
	add.s32 	%r78, %r78, 2;
	and.b32  	%r61, %r8, -2;
	setp.ne.s32 	%p13, %r78, %r61;
	@%p13 bra 	$L__BB1_8;
$L__BB1_15:
	and.b32  	%r62, %r8, 1;
	setp.eq.b32 	%p14, %r62, 1;
	not.pred 	%p15, %p14;
	@%p15 bra 	$L__BB1_19;
	mad.lo.s32 	%r63, %r82, %r50, %r1;
	mul.wide.s32 	%rd16, %r63, 4;
	add.s64 	%rd17, %rd1, %rd16;
	ld.global.nc.f32 	%f60, [%rd17];
	abs.f32 	%f284, %f60;
	setp.num.f32 	%p16, %f284, %f284;
	@%p16 bra 	$L__BB1_18;
	add.s32 	%r96, %r96, 1;
	bra.uni 	$L__BB1_19;
$L__BB1_18:
	fma.rn.f32 	%f285, %f60, %f60, 0f00000000;
	mul.f32 	%f286, %f60, %f285;
	mul.f32 	%f287, %f285, %f285;
	add.f32 	%f288, %f860, %f60;
	sub.f32 	%f289, %f288, %f860;
	sub.f32 	%f290, %f288, %f289;
	sub.f32 	%f291, %f860, %f290;
	sub.f32 	%f292, %f60, %f289;
	add.f32 	%f293, %f292, %f291;
	add.f32 	%f294, %f859, 0f00000000;
	add.f32 	%f295, %f294, %f293;
	add.f32 	%f860, %f288, %f295;
	sub.f32 	%f296, %f288, %f860;
	add.f32 	%f859, %f295, %f296;
	add.f32 	%f297, %f862, %f285;
	sub.f32 	%f298, %f297, %f862;
	sub.f32 	%f299, %f297, %f298;
	sub.f32 	%f300, %f862, %f299;
	sub.f32 	%f301, %f285, %f298;
	add.f32 	%f302, %f301, %f300;
	add.f32 	%f303, %f861, 0f00000000;
	add.f32 	%f304, %f303, %f302;
	add.f32 	%f862, %f297, %f304;
	sub.f32 	%f305, %f297, %f862;
	add.f32 	%f861, %f304, %f305;
	add.f32 	%f306, %f864, %f286;
	sub.f32 	%f307, %f306, %f864;
	sub.f32 	%f308, %f306, %f307;
	sub.f32 	%f309, %f864, %f308;
	sub.f32 	%f310, %f286, %f307;
	add.f32 	%f311, %f310, %f309;
	add.f32 	%f312, %f863, 0f00000000;
	add.f32 	%f313, %f312, %f311;
	add.f32 	%f864, %f306, %f313;
	sub.f32 	%f314, %f306, %f864;
	add.f32 	%f863, %f313, %f314;
	add.f32 	%f315, %f866, %f287;
	sub.f32 	%f316, %f315, %f866;
	sub.f32 	%f317, %f315, %f316;
	sub.f32 	%f318, %f866, %f317;
	sub.f32 	%f319, %f287, %f316;
	add.f32 	%f320, %f319, %f318;
	add.f32 	%f321, %f865, 0f00000000;
	add.f32 	%f322, %f321, %f320;
	add.f32 	%f866, %f315, %f322;
	sub.f32 	%f323, %f315, %f866;
	add.f32 	%f865, %f322, %f323;
$L__BB1_19:
	setp.gt.s32 	%p17, %r85, %r51;
	setp.ne.s32 	%p18, %r96, 0;
	or.pred  	%p19, %p17, %p18;
	mov.f32 	%f810, 0f7FFFFFFF;
	@%p19 bra 	$L__BB1_24;
	mul.f32 	%f325, %f1, %f860;
	neg.f32 	%f326, %f325;
	fma.rn.f32 	%f327, %f860, %f1, %f326;
	fma.rn.f32 	%f328, %f1, %f859, %f327;
	add.f32 	%f77, %f325, %f328;
	sub.f32 	%f329, %f77, %f325;
	sub.f32 	%f78, %f328, %f329;
	mul.f32 	%f330, %f1, %f862;
	neg.f32 	%f331, %f330;
	fma.rn.f32 	%f332, %f862, %f1, %f331;
	fma.rn.f32 	%f333, %f1, %f861, %f332;
	add.f32 	%f79, %f330, %f333;
	sub.f32 	%f334, %f79, %f330;
	sub.f32 	%f80, %f333, %f334;
	mul.f32 	%f335, %f1, %f864;
	neg.f32 	%f336, %f335;
	fma.rn.f32 	%f337, %f864, %f1, %f336;
	fma.rn.f32 	%f338, %f1, %f863, %f337;
	add.f32 	%f81, %f335, %f338;
	sub.f32 	%f339, %f81, %f335;
	sub.f32 	%f82, %f338, %f339;
	mul.f32 	%f340, %f1, %f866;
	neg.f32 	%f341, %f340;
	fma.rn.f32 	%f342, %f866, %f1, %f341;
	fma.rn.f32 	%f343, %f1, %f865, %f342;
	add.f32 	%f83, %f340, %f343;
	sub.f32 	%f344, %f83, %f340;
	sub.f32 	%f84, %f343, %f344;
	mul.f32 	%f345, %f77, %f77;
	neg.f32 	%f346, %f345;
	fma.rn.f32 	%f347, %f77, %f77, %f346;
	mul.f32 	%f348, %f77, %f78;
	fma.rn.f32 	%f349, %f77, %f78, %f348;
	add.f32 	%f350, %f347, %f349;
	fma.rn.f32 	%f351, %f78, %f78, %f350;
	add.f32 	%f85, %f345, %f351;
	sub.f32 	%f352, %f345, %f85;
	add.f32 	%f86, %f351, %f352;
	neg.f32 	%f353, %f85;
	sub.f32 	%f354, %f79, %f85;
	sub.f32 	%f355, %f354, %f79;
	sub.f32 	%f356, %f354, %f355;
	sub.f32 	%f357, %f79, %f356;
	sub.f32 	%f358, %f353, %f355;
	add.f32 	%f359, %f358, %f357;
	sub.f32 	%f360, %f80, %f86;
	add.f32 	%f361, %f360, %f359;
	add.f32 	%f362, %f354, %f361;
	sub.f32 	%f363, %f362, %f354;
	sub.f32 	%f364, %f361, %f363;
	add.f32 	%f87, %f362, %f364;
	setp.leu.f32 	%p20, %f87, 0f00000000;
	@%p20 bra 	$L__BB1_23;
	mul.f32 	%f366, %f77, %f81;
	neg.f32 	%f367, %f366;
	fma.rn.f32 	%f368, %f77, %f81, %f367;
	mul.f32 	%f369, %f77, %f82;
	fma.rn.f32 	%f370, %f78, %f81, %f369;
	add.f32 	%f371, %f368, %f370;
	fma.rn.f32 	%f372, %f78, %f82, %f371;
	add.f32 	%f373, %f366, %f372;
	sub.f32 	%f374, %f373, %f366;
	sub.f32 	%f375, %f372, %f374;
	mul.f32 	%f376, %f373, 0f40800000;
	neg.f32 	%f377, %f376;
	fma.rn.f32 	%f378, %f373, 0f40800000, %f377;
	fma.rn.f32 	%f379, %f375, 0f40800000, %f378;
	add.f32 	%f380, %f376, %f379;
	sub.f32 	%f381, %f380, %f376;
	sub.f32 	%f382, %f379, %f381;
	neg.f32 	%f383, %f380;
	sub.f32 	%f384, %f83, %f380;
	sub.f32 	%f385, %f384, %f83;
	sub.f32 	%f386, %f384, %f385;
	sub.f32 	%f387, %f83, %f386;
	sub.f32 	%f388, %f383, %f385;
	add.f32 	%f389, %f388, %f387;
	sub.f32 	%f390, %f84, %f382;
	add.f32 	%f391, %f390, %f389;
	add.f32 	%f392, %f384, %f391;
	sub.f32 	%f393, %f392, %f384;
	sub.f32 	%f394, %f391, %f393;
	mul.f32 	%f395, %f79, %f85;
	neg.f32 	%f396, %f395;
	fma.rn.f32 	%f397, %f85, %f79, %f396;
	mul.f32 	%f398, %f79, %f86;
	fma.rn.f32 	%f399, %f80, %f85, %f398;
	add.f32 	%f400, %f397, %f399;
	fma.rn.f32 	%f401, %f80, %f86, %f400;
	add.f32 	%f402, %f395, %f401;
	sub.f32 	%f403, %f402, %f395;
	sub.f32 	%f404, %f401, %f403;
	mul.f32 	%f405, %f402, 0f40C00000;
	neg.f32 	%f406, %f405;
	fma.rn.f32 	%f407, %f402, 0f40C00000, %f406;
	fma.rn.f32 	%f408, %f404, 0f40C00000, %f407;
	add.f32 	%f409, %f405, %f408;
	sub.f32 	%f410, %f409, %f405;
	sub.f32 	%f411, %f408, %f410;
	add.f32 	%f412, %f409, %f392;
	sub.f32 	%f413, %f412, %f392;
	sub.f32 	%f414, %f412, %f413;
	sub.f32 	%f415, %f392, %f414;
	sub.f32 	%f416, %f409, %f413;
	add.f32 	%f417, %f416, %f415;
	add.f32 	%f418, %f411, %f394;
	add.f32 	%f419, %f418, %f417;
	add.f32 	%f420, %f412, %f419;
	sub.f32 	%f421, %f420, %f412;
	sub.f32 	%f422, %f419, %f421;
	mul.f32 	%f423, %f85, %f85;
	neg.f32 	%f424, %f423;
	fma.rn.f32 	%f425, %f85, %f85, %f424;
	mul.f32 	%f426, %f85, %f86;
	fma.rn.f32 	%f427, %f85, %f86, %f426;
	add.f32 	%f428, %f425, %f427;
	fma.rn.f32 	%f429, %f86, %f86, %f428;
	add.f32 	%f430, %f423, %f429;
	sub.f32 	%f431, %f423, %f430;
	add.f32 	%f432, %f429, %f431;
	mul.f32 	%f433, %f430, 0f40400000;
	neg.f32 	%f434, %f433;
	fma.rn.f32 	%f435, %f430, 0f40400000, %f434;
	fma.rn.f32 	%f436, %f432, 0f40400000, %f435;
	add.f32 	%f437, %f433, %f436;
	sub.f32 	%f438, %f437, %f433;
	sub.f32 	%f439, %f436, %f438;
	neg.f32 	%f440, %f437;
	sub.f32 	%f441, %f420, %f437;
	sub.f32 	%f442, %f441, %f420;
	sub.f32 	%f443, %f441, %f442;
	sub.f32 	%f444, %f420, %f443;
	sub.f32 	%f445, %f440, %f442;
	add.f32 	%f446, %f445, %f444;
	sub.f32 	%f447, %f422, %f439;
	add.f32 	%f448, %f447, %f446;
	add.f32 	%f449, %f441, %f448;
	sub.f32 	%f450, %f449, %f441;
	sub.f32 	%f451, %f448, %f450;
	add.f32 	%f88, %f449, %f451;
	mul.f32 	%f89, %f87, %f87;
	setp.leu.f32 	%p21, %f89, 0f00000000;
	abs.f32 	%f452, %f89;
	setp.nan.f32 	%p22, %f452, %f452;
	or.pred  	%p23, %p21, %p22;
	@%p23 bra 	$L__BB1_23;
	div.rn.f32 	%f454, %f88, %f89;
	add.f32 	%f810, %f454, 0fC0400000;
$L__BB1_23:
	ld.param.u64 	%rd33, [kurtosis_many_series_one_param_f32_param_5];
	add.s32 	%r64, %r85, -1;
	mad.lo.s32 	%r65, %r64, %r50, %r1;
	cvta.to.global.u64 	%rd18, %rd33;
	mul.wide.u32 	%rd19, %r65, 4;
	add.s64 	%rd20, %rd18, %rd19;
	st.global.f32 	[%rd20], %f810;
$L__BB1_24:
	setp.ge.s32 	%p24, %r85, %r51;
	@%p24 bra 	$L__BB1_47;
	mul.wide.s32 	%rd26, %r50, 4;
$L__BB1_26:
	sub.s32 	%r89, %r85, %r49;
	mad.lo.s32 	%r66, %r89, %r50, %r1;
	mul.wide.s32 	%rd21, %r66, 4;
	add.s64 	%rd22, %rd1, %rd21;
	ld.global.nc.f32 	%f100, [%rd22];
	mad.lo.s32 	%r26, %r85, %r50, %r1;
	mul.wide.u32 	%rd23, %r26, 4;
	add.s64 	%rd24, %rd1, %rd23;
	ld.global.nc.f32 	%f101, [%rd24];
	abs.f32 	%f455, %f100;
	setp.num.f32 	%p25, %f455, %f455;
	abs.f32 	%f456, %f101;
	setp.num.f32 	%p26, %f456, %f456;
	and.pred  	%p27, %p25, %p26;
	@%p27 bra 	$L__BB1_48;
	add.s32 	%r94, %r89, 1;
	setp.gt.s32 	%p28, %r94, %r85;
	mov.b32 	%r96, 0;
	mov.f32 	%f859, 0f00000000;
	mov.f32 	%f860, %f859;
	mov.f32 	%f861, %f859;
	mov.f32 	%f862, %f859;
	mov.f32 	%f863, %f859;
	mov.f32 	%f864, %f859;
	mov.f32 	%f865, %f859;
	mov.f32 	%f866, %f859;
	@%p28 bra 	$L__BB1_42;
	setp.eq.s32 	%p29, %r49, 1;
	mov.f32 	%f866, 0f00000000;
	mov.b32 	%r96, 0;
	mov.f32 	%f865, %f866;
	mov.f32 	%f864, %f866;
	mov.f32 	%f863, %f866;
	mov.f32 	%f862, %f866;
	mov.f32 	%f861, %f866;
	mov.f32 	%f860, %f866;
	mov.f32 	%f859, %f866;
	@%p29 bra 	$L__BB1_38;
	and.b32  	%r71, %r49, 2147483646;
	neg.s32 	%r87, %r71;
	mad.lo.s32 	%r88, %r50, %r94, %r1;
	mov.f32 	%f866, 0f00000000;
	mov.b32 	%r96, 0;
$L__BB1_30:
	mul.wide.s32 	%rd25, %r88, 4;
	add.s64 	%rd4, %rd1, %rd25;
	ld.global.nc.f32 	%f110, [%rd4];
	abs.f32 	%f462, %f110;
	setp.num.f32 	%p30, %f462, %f462;
	@%p30 bra 	$L__BB1_32;
	add.s32 	%r96, %r96, 1;
	bra.uni 	$L__BB1_33;
$L__BB1_32:
	fma.rn.f32 	%f463, %f110, %f110, 0f00000000;
	mul.f32 	%f464, %f110, %f463;
	mul.f32 	%f465, %f463, %f463;
	add.f32 	%f466, %f860, %f110;
	sub.f32 	%f467, %f466, %f860;
	sub.f32 	%f468, %f466, %f467;
	sub.f32 	%f469, %f860, %f468;
	sub.f32 	%f470, %f110, %f467;
	add.f32 	%f471, %f470, %f469;
	add.f32 	%f472, %f859, 0f00000000;
	add.f32 	%f473, %f472, %f471;
	add.f32 	%f860, %f466, %f473;
	sub.f32 	%f474, %f466, %f860;
	add.f32 	%f859, %f473, %f474;
	add.f32 	%f475, %f862, %f463;
	sub.f32 	%f476, %f475, %f862;
	sub.f32 	%f477, %f475, %f476;
	sub.f32 	%f478, %f862, %f477;
	sub.f32 	%f479, %f463, %f476;
	add.f32 	%f480, %f479, %f478;
	add.f32 	%f481, %f861, 0f00000000;
	add.f32 	%f482, %f481, %f480;
	add.f32 	%f862, %f475, %f482;
	sub.f32 	%f483, %f475, %f862;
	add.f32 	%f861, %f482, %f483;
	add.f32 	%f484, %f864, %f464;
	sub.f32 	%f485, %f484, %f864;
	sub.f32 	%f486, %f484, %f485;
	sub.f32 	%f487, %f864, %f486;
	sub.f32 	%f488, %f464, %f485;
	add.f32 	%f489, %f488, %f487;
	add.f32 	%f490, %f863, 0f00000000;
	add.f32 	%f491, %f490, %f489;
	add.f32 	%f864, %f484, %f491;
	sub.f32 	%f492, %f484, %f864;
	add.f32 	%f863, %f491, %f492;
	add.f32 	%f493, %f866, %f465;
	sub.f32 	%f494, %f493, %f866;
	sub.f32 	%f495, %f493, %f494;
	sub.f32 	%f496, %f866, %f495;
	sub.f32 	%f497, %f465, %f494;
	add.f32 	%f498, %f497, %f496;
	add.f32 	%f499, %f865, 0f00000000;
	add.f32 	%f500, %f499, %f498;
	add.f32 	%f866, %f493, %f500;
	sub.f32 	%f501, %f493, %f866;
	add.f32 	%f865, %f500, %f501;
$L__BB1_33:
	add.s64 	%rd27, %rd4, %rd26;
	ld.global.nc.f32 	%f127, [%rd27];
	abs.f32 	%f502, %f127;
	setp.num.f32 	%p31, %f502, %f502;
	@%p31 bra 	$L__BB1_35;
	add.s32 	%r96, %r96, 1;
	bra.uni 	$L__BB1_36;
$L__BB1_35:
	fma.rn.f32 	%f503, %f127, %f127, 0f00000000;
	mul.f32 	%f504, %f127, %f503;
	mul.f32 	%f505, %f503, %f503;
	add.f32 	%f506, %f860, %f127;
	sub.f32 	%f507, %f506, %f860;
	sub.f32 	%f508, %f506, %f507;
	sub.f32 	%f509, %f860, %f508;
	sub.f32 	%f510, %f127, %f507;
	add.f32 	%f511, %f510, %f509;
	add.f32 	%f512, %f859, 0f00000000;
	add.f32 	%f513, %f512, %f511;
	add.f32 	%f860, %f506, %f513;
	sub.f32 	%f514, %f506, %f860;
	add.f32 	%f859, %f513, %f514;
	add.f32 	%f515, %f862, %f503;
	sub.f32 	%f516, %f515, %f862;
	sub.f32 	%f517, %f515, %f516;
	sub.f32 	%f518, %f862, %f517;
	sub.f32 	%f519, %f503, %f516;
	add.f32 	%f520, %f519, %f518;
	add.f32 	%f521, %f861, 0f00000000;
	add.f32 	%f522, %f521, %f520;
	add.f32 	%f862, %f515, %f522;
	sub.f32 	%f523, %f515, %f862;
	add.f32 	%f861, %f522, %f523;
	add.f32 	%f524, %f864, %f504;
	sub.f32 	%f525, %f524, %f864;
	sub.f32 	%f526, %f524, %f525;
	sub.f32 	%f527, %f864, %f526;
	sub.f32 	%f528, %f504, %f525;
	add.f32 	%f529, %f528, %f527;
	add.f32 	%f530, %f863, 0f00000000;
	add.f32 	%f531, %f530, %f529;
	add.f32 	%f864, %f524, %f531;
	sub.f32 	%f532, %f524, %f864;
	add.f32 	%f863, %f531, %f532;
	add.f32 	%f533, %f866, %f505;
	sub.f32 	%f534, %f533, %f866;
	sub.f32 	%f535, %f533, %f534;
	sub.f32 	%f536, %f866, %f535;
	sub.f32 	%f537, %f505, %f534;
	add.f32 	%f538, %f537, %f536;
	add.f32 	%f539, %f865, 0f00000000;
	add.f32 	%f540, %f539, %f538;
	add.f32 	%f866, %f533, %f540;
	sub.f32 	%f541, %f533, %f866;
	add.f32 	%f865, %f540, %f541;
$L__BB1_36:
	add.s32 	%r89, %r89, 2;
	shl.b32 	%r72, %r50, 1;
	add.s32 	%r88, %r88, %r72;
	add.s32 	%r87, %r87, 2;
	setp.eq.s32 	%p32, %r87, 0;
	@%p32 bra 	$L__BB1_37;
	bra.uni 	$L__BB1_30;
$L__BB1_37:
	add.s32 	%r94, %r89, 1;
$L__BB1_38:
	and.b32  	%r73, %r49, 1;
	setp.eq.b32 	%p33, %r73, 1;
	not.pred 	%p34, %p33;
	@%p34 bra 	$L__BB1_42;
	mad.lo.s32 	%r74, %r94, %r50, %r1;
	mul.wide.s32 	%rd28, %r74, 4;
	add.s64 	%rd29, %rd1, %rd28;
	ld.global.nc.f32 	%f168, [%rd29];
	abs.f32 	%f542, %f168;
	setp.num.f32 	%p35, %f542, %f542;
	@%p35 bra 	$L__BB1_41;
	add.s32 	%r96, %r96, 1;
	bra.uni 	$L__BB1_42;
$L__BB1_41:
	fma.rn.f32 	%f543, %f168, %f168, 0f00000000;
	mul.f32 	%f544, %f168, %f543;
	mul.f32 	%f545, %f543, %f543;
	add.f32 	%f546, %f860, %f168;
	sub.f32 	%f547, %f546, %f860;
	sub.f32 	%f548, %f546, %f547;
	sub.f32 	%f549, %f860, %f548;
	sub.f32 	%f550, %f168, %f547;
	add.f32 	%f551, %f550, %f549;
	add.f32 	%f552, %f859, 0f00000000;
	add.f32 	%f553, %f552, %f551;
	add.f32 	%f860, %f546, %f553;
	sub.f32 	%f554, %f546, %f860;
	add.f32 	%f859, %f553, %f554;
	add.f32 	%f555, %f862, %f543;
	sub.f32 	%f556, %f555, %f862;
	sub.f32 	%f557, %f555, %f556;
	sub.f32 	%f558, %f862, %f557;
	sub.f32 	%f559, %f543, %f556;
	add.f32 	%f560, %f559, %f558;
	add.f32 	%f561, %f861, 0f00000000;
	add.f32 	%f562, %f561, %f560;
	add.f32 	%f862, %f555, %f562;
	sub.f32 	%f563, %f555, %f862;
	add.f32 	%f861, %f562, %f563;
	add.f32 	%f564, %f864, %f544;
	sub.f32 	%f565, %f564, %f864;
	sub.f32 	%f566, %f564, %f565;
	sub.f32 	%f567, %f864, %f566;
	sub.f32 	%f568, %f544, %f565;
	add.f32 	%f569, %f568, %f567;
	add.f32 	%f570, %f863, 0f00000000;
	add.f32 	%f571, %f570, %f569;
	add.f32 	%f864, %f564, %f571;
	sub.f32 	%f572, %f564, %f864;
	add.f32 	%f863, %f571, %f572;
	add.f32 	%f573, %f866, %f545;
	sub.f32 	%f574, %f573, %f866;
	sub.f32 	%f575, %f573, %f574;
	sub.f32 	%f576, %f866, %f575;
	sub.f32 	%f577, %f545, %f574;
	add.f32 	%f578, %f577, %f576;
	add.f32 	%f579, %f865, 0f00000000;
	add.f32 	%f580, %f579, %f578;
	add.f32 	%f866, %f573, %f580;
	sub.f32 	%f581, %f573, %f866;
	add.f32 	%f865, %f580, %f581;
$L__BB1_42:
	setp.ne.s32 	%p36, %r96, 0;
	mov.f32 	%f867, 0f7FFFFFFF;
	@%p36 bra 	$L__BB1_46;
	mul.f32 	%f630, %f1, %f860;
	neg.f32 	%f631, %f630;
	fma.rn.f32 	%f632, %f860, %f1, %f631;
	fma.rn.f32 	%f633, %f1, %f859, %f632;
	add.f32 	%f185, %f630, %f633;
	sub.f32 	%f634, %f185, %f630;
	sub.f32 	%f186, %f633, %f634;
	mul.f32 	%f635, %f1, %f862;
	neg.f32 	%f636, %f635;
	fma.rn.f32 	%f637, %f862, %f1, %f636;
	fma.rn.f32 	%f638, %f1, %f861, %f637;
	add.f32 	%f187, %f635, %f638;
	sub.f32 	%f639, %f187, %f635;
	sub.f32 	%f188, %f638, %f639;
	mul.f32 	%f640, %f1, %f864;
	neg.f32 	%f641, %f640;
	fma.rn.f32 	%f642, %f864, %f1, %f641;
	fma.rn.f32 	%f643, %f1, %f863, %f642;
	add.f32 	%f189, %f640, %f643;
	sub.f32 	%f644, %f189, %f640;
	sub.f32 	%f190, %f643, %f644;
	mul.f32 	%f645, %f1, %f866;
	neg.f32 	%f646, %f645;
	fma.rn.f32 	%f647, %f866, %f1, %f646;
	fma.rn.f32 	%f648, %f1, %f865, %f647;
	add.f32 	%f191, %f645, %f648;
	sub.f32 	%f649, %f191, %f645;
	sub.f32 	%f192, %f648, %f649;
	mul.f32 	%f650, %f185, %f185;
	neg.f32 	%f651, %f650;
	fma.rn.f32 	%f652, %f185, %f185, %f651;
	mul.f32 	%f653, %f185, %f186;
	fma.rn.f32 	%f654, %f185, %f186, %f653;
	add.f32 	%f655, %f652, %f654;
	fma.rn.f32 	%f656, %f186, %f186, %f655;
	add.f32 	%f193, %f650, %f656;
	sub.f32 	%f657, %f650, %f193;
	add.f32 	%f194, %f656, %f657;
	neg.f32 	%f658, %f193;
	sub.f32 	%f659, %f187, %f193;
	sub.f32 	%f660, %f659, %f187;
	sub.f32 	%f661, %f659, %f660;
	sub.f32 	%f662, %f187, %f661;
	sub.f32 	%f663, %f658, %f660;
	add.f32 	%f664, %f663, %f662;
	sub.f32 	%f665, %f188, %f194;
	add.f32 	%f666, %f665, %f664;
	add.f32 	%f667, %f659, %f666;
	sub.f32 	%f668, %f667, %f659;
	sub.f32 	%f669, %f666, %f668;
	add.f32 	%f195, %f667, %f669;
	setp.leu.f32 	%p37, %f195, 0f00000000;
	@%p37 bra 	$L__BB1_46;
	mul.f32 	%f671, %f185, %f189;
	neg.f32 	%f672, %f671;
	fma.rn.f32 	%f673, %f185, %f189, %f672;
	mul.f32 	%f674, %f185, %f190;
	fma.rn.f32 	%f675, %f186, %f189, %f674;
	add.f32 	%f676, %f673, %f675;
	fma.rn.f32 	%f677, %f186, %f190, %f676;
	add.f32 	%f678, %f671, %f677;
	sub.f32 	%f679, %f678, %f671;
	sub.f32 	%f680, %f677, %f679;
	mul.f32 	%f681, %f678, 0f40800000;
	neg.f32 	%f682, %f681;
	fma.rn.f32 	%f683, %f678, 0f40800000, %f682;
	fma.rn.f32 	%f684, %f680, 0f40800000, %f683;
	add.f32 	%f685, %f681, %f684;
	sub.f32 	%f686, %f685, %f681;
	sub.f32 	%f687, %f684, %f686;
	neg.f32 	%f688, %f685;
	sub.f32 	%f689, %f191, %f685;
	sub.f32 	%f690, %f689, %f191;
	sub.f32 	%f691, %f689, %f690;
	sub.f32 	%f692, %f191, %f691;
	sub.f32 	%f693, %f688, %f690;
	add.f32 	%f694, %f693, %f692;
	sub.f32 	%f695, %f192, %f687;
	add.f32 	%f696, %f695, %f694;
	add.f32 	%f697, %f689, %f696;
	sub.f32 	%f698, %f697, %f689;
	sub.f32 	%f699, %f696, %f698;
	mul.f32 	%f700, %f187, %f193;
	neg.f32 	%f701, %f700;
	fma.rn.f32 	%f702, %f193, %f187, %f701;
	mul.f32 	%f703, %f187, %f194;
	fma.rn.f32 	%f704, %f188, %f193, %f703;
	add.f32 	%f705, %f702, %f704;
	fma.rn.f32 	%f706, %f188, %f194, %f705;
	add.f32 	%f707, %f700, %f706;
	sub.f32 	%f708, %f707, %f700;
	sub.f32 	%f709, %f706, %f708;
	mul.f32 	%f710, %f707, 0f40C00000;
	neg.f32 	%f711, %f710;
	fma.rn.f32 	%f712, %f707, 0f40C00000, %f711;
	fma.rn.f32 	%f713, %f709, 0f40C00000, %f712;
	add.f32 	%f714, %f710, %f713;
	sub.f32 	%f715, %f714, %f710;
	sub.f32 	%f716, %f713, %f715;
	add.f32 	%f717, %f714, %f697;
	sub.f32 	%f718, %f717, %f697;
	sub.f32 	%f719, %f717, %f718;
	sub.f32 	%f720, %f697, %f719;
	sub.f32 	%f721, %f714, %f718;
	add.f32 	%f722, %f721, %f720;
	add.f32 	%f723, %f716, %f699;
	add.f32 	%f724, %f723, %f722;
	add.f32 	%f725, %f717, %f724;
	sub.f32 	%f726, %f725, %f717;
	sub.f32 	%f727, %f724, %f726;
	mul.f32 	%f728, %f193, %f193;
	neg.f32 	%f729, %f728;
	fma.rn.f32 	%f730, %f193, %f193, %f729;
	mul.f32 	%f731, %f193, %f194;
	fma.rn.f32 	%f732, %f193, %f194, %f731;
	add.f32 	%f733, %f730, %f732;
	fma.rn.f32 	%f734, %f194, %f194, %f733;
	add.f32 	%f735, %f728, %f734;
	sub.f32 	%f736, %f728, %f735;
	add.f32 	%f737, %f734, %f736;
	mul.f32 	%f738, %f735, 0f40400000;
	neg.f32 	%f739, %f738;
	fma.rn.f32 	%f740, %f735, 0f40400000, %f739;
	fma.rn.f32 	%f741, %f737, 0f40400000, %f740;
	add.f32 	%f742, %f738, %f741;
	sub.f32 	%f743, %f742, %f738;
	sub.f32 	%f744, %f741, %f743;
	neg.f32 	%f745, %f742;
	sub.f32 	%f746, %f725, %f742;
	sub.f32 	%f747, %f746, %f725;
	sub.f32 	%f748, %f746, %f747;
	sub.f32 	%f749, %f725, %f748;
	sub.f32 	%f750, %f745, %f747;
	add.f32 	%f751, %f750, %f749;
	sub.f32 	%f752, %f727, %f744;
	add.f32 	%f753, %f752, %f751;
	add.f32 	%f754, %f746, %f753;
	sub.f32 	%f755, %f754, %f746;
	sub.f32 	%f756, %f753, %f755;
	add.f32 	%f196, %f754, %f756;
	mul.f32 	%f197, %f195, %f195;
	setp.leu.f32 	%p38, %f197, 0f00000000;
	abs.f32 	%f757, %f197;
	setp.nan.f32 	%p39, %f757, %f757;
	or.pred  	%p40, %p38, %p39;
	@%p40 bra 	$L__BB1_46;
	div.rn.f32 	%f759, %f196, %f197;
	add.f32 	%f867, %f759, 0fC0400000;
$L__BB1_46:
	ld.param.u64 	%rd34, [kurtosis_many_series_one_param_f32_param_5];
	cvta.to.global.u64 	%rd30, %rd34;
	mul.wide.u32 	%rd31, %r26, 4;
	add.s64 	%rd32, %rd30, %rd31;
	st.global.f32 	[%rd32], %f867;
	add.s32 	%r85, %r85, 1;
	setp.lt.s32 	%p41, %r85, %r51;
	@%p41 bra 	$L__BB1_26;
$L__BB1_47:
	ret;
$L__BB1_48:
	fma.rn.f32 	%f582, %f100, %f100, 0f00000000;
	fma.rn.f32 	%f583, %f101, %f101, 0f00000000;
	sub.f32 	%f584, %f101, %f100;
	add.f32 	%f585, %f860, %f584;
	sub.f32 	%f586, %f585, %f860;
	sub.f32 	%f587, %f585, %f586;
	sub.f32 	%f588, %f860, %f587;
	sub.f32 	%f589, %f584, %f586;
	add.f32 	%f590, %f589, %f588;
	add.f32 	%f591, %f859, 0f00000000;
	add.f32 	%f592, %f591, %f590;
	add.f32 	%f860, %f585, %f592;
	sub.f32 	%f593, %f585, %f860;
	add.f32 	%f859, %f592, %f593;
	sub.f32 	%f594, %f583, %f582;
	add.f32 	%f595, %f862, %f594;
	sub.f32 	%f596, %f595, %f862;
	sub.f32 	%f597, %f595, %f596;
	sub.f32 	%f598, %f862, %f597;
	sub.f32 	%f599, %f594, %f596;
	add.f32 	%f600, %f599, %f598;
	add.f32 	%f601, %f861, 0f00000000;
	add.f32 	%f602, %f601, %f600;
	add.f32 	%f862, %f595, %f602;
	sub.f32 	%f603, %f595, %f862;
	add.f32 	%f861, %f602, %f603;
	mul.f32 	%f604, %f101, %f583;
	mul.f32 	%f605, %f100, %f582;
	sub.f32 	%f606, %f604, %f605;
	add.f32 	%f607, %f864, %f606;
	sub.f32 	%f608, %f607, %f864;
	sub.f32 	%f609, %f607, %f608;
	sub.f32 	%f610, %f864, %f609;
	sub.f32 	%f611, %f606, %f608;
	add.f32 	%f612, %f611, %f610;
	add.f32 	%f613, %f863, 0f00000000;
	add.f32 	%f614, %f613, %f612;
	add.f32 	%f864, %f607, %f614;
	sub.f32 	%f615, %f607, %f864;
	add.f32 	%f863, %f614, %f615;
	mul.f32 	%f616, %f583, %f583;
	mul.f32 	%f617, %f582, %f582;
	sub.f32 	%f618, %f616, %f617;
	add.f32 	%f619, %f866, %f618;
	sub.f32 	%f620, %f619, %f866;
	sub.f32 	%f621, %f619, %f620;
	sub.f32 	%f622, %f866, %f621;
	sub.f32 	%f623, %f618, %f620;
	add.f32 	%f624, %f623, %f622;
	add.f32 	%f625, %f865, 0f00000000;
	add.f32 	%f626, %f625, %f624;
	add.f32 	%f866, %f619, %f626;
	sub.f32 	%f627, %f619, %f866;
	add.f32 	%f865, %f626, %f627;
	bra.uni 	$L__BB1_42;

}


// ===== COMPILED SASS (sm_100) =====

	.target	sm_100

	.elftype	@"ET_EXEC"


//--------------------- .note.nv.tkinfo           --------------------------
	.section	.note.nv.tkinfo,"",@"SHT_NOTE"
	.sectionflags	@"SHF_NOTE_NV_TKINFO"
	.tkinfo
        /*0018*/ 	.word	0x00000002
        /*0030*/ 	.string	""
        /*0030*/ 	.string	"ptxas"
        /*0030*/ 	.string	"Cuda compilation tools, release 13.0, V13.0.88"
        /*0030*/ 	.string	"Build cuda_13.0.r13.0/compiler.36424714_0"
        /*0030*/ 	.string	"-arch sm_100 -m 64 "



//--------------------- .note.nv.cuinfo           --------------------------
	.section	.note.nv.cuinfo,"",@"SHT_NOTE"
	.sectionflags	@"SHF_NOTE_NV_CUINFO"
        /*0018*/ 	.short	0x0002
        /*001a*/ 	.short	0x0064
        /*001c*/ 	.short	0x0082
	.zero		2


//--------------------- .nv.info                  --------------------------
	.section	.nv.info,"",@"SHT_CUDA_INFO"
	.align	4


	//----- nvinfo : EIATTR_REGCOUNT
	.align		4
        /*0000*/ 	.byte	0x04, 0x2f
        /*0002*/ 	.short	(.L_1 - .L_0)
	.align		4
.L_0:
        /*0004*/ 	.word	index@(kurtosis_batch_f32)
        /*0008*/ 	.word	0x0000001c


	//----- nvinfo : EIATTR_FRAME_SIZE
	.align		4
.L_1:
        /*000c*/ 	.byte	0x04, 0x11
        /*000e*/ 	.short	(.L_3 - .L_2)
	.align		4
.L_2:
        /*0010*/ 	.word	index@($__internal_3_$__cuda_sm3x_div_rn_noftz_f32_slowpath)
        /*0014*/ 	.word	0x00000000


	//----- nvinfo : EIATTR_FRAME_SIZE
	.align		4
.L_3:
        /*0018*/ 	.byte	0x04, 0x11
        /*001a*/ 	.short	(.L_5 - .L_4)
	.align		4
.L_4:
        /*001c*/ 	.word	index@($__internal_2_$__cuda_sm20_rcp_rn_f32_slowpath)
        /*0020*/ 	.word	0x00000000


	//----- nvinfo : EIATTR_FRAME_SIZE
	.align		4
.L_5:
        /*0024*/ 	.byte	0x04, 0x11
        /*0026*/ 	.short	(.L_7 - .L_6)
	.align		4
.L_6:
        /*0028*/ 	.word	index@(kurtosis_batch_f32)
        /*002c*/ 	.word	0x00000000


	//----- nvinfo : EIATTR_REGCOUNT
	.align		4
.L_7:
        /*0030*/ 	.byte	0x04, 0x2f
        /*0032*/ 	.short	(.L_9 - .L_8)
	.align		4
.L_8:
        /*0034*/ 	.word	index@(kurtosis_many_series_one_param_f32)
        /*0038*/ 	.word	0x00000020


	//----- nvinfo : EIATTR_FRAME_SIZE
	.align		4
.L_9:
        /*003c*/ 	.byte	0x04, 0x11
        /*003e*/ 	.short	(.L_11 - .L_10)
	.align		4
.L_10:
        /*0040*/ 	.word	index@($__internal_1_$__cuda_sm3x_div_rn_noftz_f32_slowpath)
        /*0044*/ 	.word	0x00000000


	//----- nvinfo : EIATTR_FRAME_SIZE
	.align		4
.L_11:
        /*0048*/ 	.byte	0x04, 0x11
        /*004a*/ 	.short	(.L_13 - .L_12)
	.align		4
.L_12:
        /*004c*/ 	.word	index@($__internal_0_$__cuda_sm20_rcp_rn_f32_slowpath)
        /*0050*/ 	.word	0x00000000


	//----- nvinfo : EIATTR_FRAME_SIZE
	.align		4
.L_13:
        /*0054*/ 	.byte	0x04, 0x11
        /*0056*/ 	.short	(.L_15 - .L_14)
	.align		4
.L_14:
        /*0058*/ 	.word	index@(kurtosis_many_series_one_param_f32)
        /*005c*/ 	.word	0x00000000


	//----- nvinfo : EIATTR_MIN_STACK_SIZE
	.align		4
.L_15:
        /*0060*/ 	.byte	0x04, 0x12
        /*0062*/ 	.short	(.L_17 - .L_16)
	.align		4
.L_16:
        /*0064*/ 	.word	index@(kurtosis_many_series_one_param_f32)
        /*0068*/ 	.word	0x00000000


	//----- nvinfo : EIATTR_MIN_STACK_SIZE
	.align		4
.L_17:
        /*006c*/ 	.byte	0x04, 0x12
        /*006e*/ 	.short	(.L_19 - .L_18)
	.align		4
.L_18:
        /*0070*/ 	.word	index@(kurtosis_batch_f32)
        /*0074*/ 	.word	0x00000000
.L_19:


//--------------------- .nv.compat                --------------------------
	.section	.nv.compat,"",@"SHT_CUDA_COMPAT_INFO"
	.align	4
        /*0000*/ 	.byte	0x02, 0x09, 0x00, 0x00, 0x02, 0x02, 0x01, 0x00, 0x02, 0x05, 0x05, 0x00, 0x03, 0x07, 0x01, 0x01
        /*0010*/ 	.byte	0x02, 0x03, 0x00, 0x00, 0x02, 0x06, 0x01, 0x00, 0x04, 0x0b, 0x08, 0x00, 0x01, 0x00, 0x00, 0x00
        /*0020*/ 	.byte	0x00, 0x00, 0x00, 0x00


//--------------------- .nv.info.kurtosis_many_series_one_param_f32 --------------------------
	.section	.nv.info.kurtosis_many_series_one_param_f32,"",@"SHT_CUDA_INFO"
	.sectionflags	@""
	.align	4


	//----- nvinfo : EIATTR_CUDA_API_VERSION
	.align		4
        /*0000*/ 	.byte	0x04, 0x37
        /*0002*/ 	.short	(.L_21 - .L_20)
.L_20:
        /*0004*/ 	.word	0x00000082


	//----- nvinfo : EIATTR_KPARAM_INFO
	.align		4
.L_21:
        /*0008*/ 	.byte	0x04, 0x17
        /*000a*/ 	.short	(.L_23 - .L_22)
.L_22:
        /*000c*/ 	.word	0x00000000
        /*0010*/ 	.short	0x0005
        /*0012*/ 	.short	0x0020
        /*0014*/ 	.byte	0x00, 0xf5, 0x21, 0x00


	//----- nvinfo : EIATTR_KPARAM_INFO
	.align		4
.L_23:
        /*0018*/ 	.byte	0x04, 0x17
        /*001a*/ 	.short	(.L_25 - .L_24)
.L_24:
        /*001c*/ 	.word	0x00000000
        /*0020*/ 	.short	0x0004
        /*0022*/ 	.short	0x0018
        /*0024*/ 	.byte	0x00, 0xf0, 0x11, 0x00


	//----- nvinfo : EIATTR_KPARAM_INFO
	.align		4
.L_25:
        /*0028*/ 	.byte	0x04, 0x17
        /*002a*/ 	.short	(.L_27 - .L_26)
.L_26:
        /*002c*/ 	.word	0x00000000
        /*0030*/ 	.short	0x0003
        /*0032*/ 	.short	0x0014
        /*0034*/ 	.byte	0x00, 0xf0, 0x11, 0x00


	//----- nvinfo : EIATTR_KPARAM_INFO
	.align		4
.L_27:
        /*0038*/ 	.byte	0x04, 0x17
        /*003a*/ 	.short	(.L_29 - .L_28)
.L_28:
        /*003c*/ 	.word	0x00000000
        /*0040*/ 	.short	0x0002
        /*0042*/ 	.short	0x0010
        /*0044*/ 	.byte	0x00, 0xf0, 0x11, 0x00


	//----- nvinfo : EIATTR_KPARAM_INFO
	.align		4
.L_29:
        /*0048*/ 	.byte	0x04, 0x17
        /*004a*/ 	.short	(.L_31 - .L_30)
.L_30:
        /*004c*/ 	.word	0x00000000
        /*0050*/ 	.short	0x0001
        /*0052*/ 	.short	0x0008
        /*0054*/ 	.byte	0x00, 0xf5, 0x21, 0x00


	//----- nvinfo : EIATTR_KPARAM_INFO
	.align		4
.L_31:
        /*0058*/ 	.byte	0x04, 0x17
        /*005a*/ 	.short	(.L_33 - .L_32)
.L_32:
        /*005c*/ 	.word	0x00000000
        /*0060*/ 	.short	0x0000
        /*0062*/ 	.short	0x0000
        /*0064*/ 	.byte	0x00, 0xf5, 0x21, 0x00


	//----- nvinfo : EIATTR_SPARSE_MMA_MASK
	.align		4
.L_33:
        /*0068*/ 	.byte	0x03, 0x50
        /*006a*/ 	.short	0x0000


	//----- nvinfo : EIATTR_MAXREG_COUNT
	.align		4
        /*006c*/ 	.byte	0x03, 0x1b
        /*006e*/ 	.short	0x00ff


	//----- nvinfo : EIATTR_NUM_BARRIERS
	.align		4
        /*0070*/ 	.byte	0x02, 0x4c
        /*0072*/ 	.byte	0x01
	.zero		1


	//----- nvinfo : EIATTR_MERCURY_ISA_VERSION
	.align		4
        /*0074*/ 	.byte	0x03, 0x5f
        /*0076*/ 	.short	0x0101


	//----- nvinfo : EIATTR_VRC_CTA_INIT_COUNT
	.align		4
        /*0078*/ 	.byte	0x02, 0x4a
	.zero		1
	.zero		1


	//----- nvinfo : EIATTR_EXIT_INSTR_OFFSETS
	.align		4
        /*007c*/ 	.byte	0x04, 0x1c
        /*007e*/ 	.short	(.L_35 - .L_34)


	//   ....[0]....
.L_34:
        /*0080*/ 	.word	0x00000050


	//   ....[1]....
        /*0084*/ 	.word	0x00000180


	//   ....[2]....
        /*0088*/ 	.word	0x000001e0


	//   ....[3]....
        /*008c*/ 	.word	0x000017e0


	//   ....[4]....
        /*0090*/ 	.word	0x000037b0


	//----- nvinfo : EIATTR_CRS_STACK_SIZE
	.align		4
.L_35:
        /*0094*/ 	.byte	0x04, 0x1e
        /*0096*/ 	.short	(.L_37 - .L_36)
.L_36:
        /*0098*/ 	.word	0x00000000


	//----- nvinfo : EIATTR_CBANK_PARAM_SIZE
	.align		4
.L_37:
        /*009c*/ 	.byte	0x03, 0x19
        /*009e*/ 	.short	0x0028


	//----- nvinfo : EIATTR_PARAM_CBANK
	.align		4
        /*00a0*/ 	.byte	0x04, 0x0a
        /*00a2*/ 	.short	(.L_39 - .L_38)
	.align		4
.L_38:
        /*00a4*/ 	.word	index@(.nv.constant0.kurtosis_many_series_one_param_f32)
        /*00a8*/ 	.short	0x0380
        /*00aa*/ 	.short	0x0028


	//----- nvinfo : EIATTR_SW_WAR
	.align		4
.L_39:
        /*00ac*/ 	.byte	0x04, 0x36
        /*00ae*/ 	.short	(.L_41 - .L_40)
.L_40:
        /*00b0*/ 	.word	0x00000008
.L_41:


//--------------------- .nv.info.kurtosis_batch_f32 --------------------------
	.section	.nv.info.kurtosis_batch_f32,"",@"SHT_CUDA_INFO"
	.sectionflags	@""
	.align	4


	//----- nvinfo : EIATTR_CUDA_API_VERSION
	.align		4
        /*0000*/ 	.byte	0x04, 0x37
        /*0002*/ 	.short	(.L_43 - .L_42)
.L_42:
        /*0004*/ 	.word	0x00000082


	//----- nvinfo : EIATTR_KPARAM_INFO
	.align		4
.L_43:
        /*0008*/ 	.byte	0x04, 0x17
        /*000a*/ 	.short	(.L_45 - .L_44)
.L_44:
        /*000c*/ 	.word	0x00000000
        /*0010*/ 	.short	0x0009
        /*0012*/ 	.short	0x0040
        /*0014*/ 	.byte	0x00, 0xf5, 0x21, 0x00


	//----- nvinfo : EIATTR_KPARAM_INFO
	.align		4
.L_45:
        /*0018*/ 	.byte	0x04, 0x17
        /*001a*/ 	.short	(.L_47 - .L_46)
.L_46:
        /*001c*/ 	.word	0x00000000
        /*0020*/ 	.short	0x0008
        /*0022*/ 	.short	0x0038
        /*0024*/ 	.byte	0x00, 0xf0, 0x11, 0x00


	//----- nvinfo : EIATTR_KPARAM_INFO
	.align		4
.L_47:
        /*0028*/ 	.byte	0x04, 0x17
        /*002a*/ 	.short	(.L_49 - .L_48)
.L_48:
        /*002c*/ 	.word	0x00000000
        /*0030*/ 	.short	0x0007
        /*0032*/ 	.short	0x0030
        /*0034*/ 	.byte	0x00, 0xf5, 0x21, 0x00


	//----- nvinfo : EIATTR_KPARAM_INFO
	.align		4
.L_49:
        /*0038*/ 	.byte	0x04, 0x17
        /*003a*/ 	.short	(.L_51 - .L_50)
.L_50:
        /*003c*/ 	.word	0x00000000
        /*0040*/ 	.short	0x0006
        /*0042*/ 	.short	0x002c
        /*0044*/ 	.byte	0x00, 0xf0, 0x11, 0x00


	//----- nvinfo : EIATTR_KPARAM_INFO
	.align		4
.L_51:
        /*0048*/ 	.byte	0x04, 0x17
        /*004a*/ 	.short	(.L_53 - .L_52)
.L_52:
        /*004c*/ 	.word	0x00000000
        /*0050*/ 	.short	0x0005
        /*0052*/ 	.short	0x0028
        /*0054*/ 	.byte	0x00, 0xf0, 0x11, 0x00


	//----- nvinfo : EIATTR_KPARAM_INFO
	.align		4
.L_53:
        /*0058*/ 	.byte	0x04, 0x17
        /*005a*/ 	.short	(.L_55 - .L_54)
.L_54:
        /*005c*/ 	.word	0x00000000
        /*0060*/ 	.short	0x0004
        /*0062*/ 	.short	0x0020
        /*0064*/ 	.byte	0x00, 0xf5, 0x21, 0x00


	//----- nvinfo : EIATTR_KPARAM_INFO
	.align		4
.L_55:
        /*0068*/ 	.byte	0x04, 0x17
        /*006a*/ 	.short	(.L_57 - .L_56)
.L_56:
        /*006c*/ 	.word	0x00000000
        /*0070*/ 	.short	0x0003
        /*0072*/ 	.short	0x0018
        /*0074*/ 	.byte	0x00, 0xf5, 0x21, 0x00


	//----- nvinfo : EIATTR_KPARAM_INFO
	.align		4
.L_57:
        /*0078*/ 	.byte	0x04, 0x17
        /*007a*/ 	.short	(.L_59 - .L_58)
.L_58:
        /*007c*/ 	.word	0x00000000
        /*0080*/ 	.short	0x0002
        /*0082*/ 	.short	0x0010
        /*0084*/ 	.byte	0x00, 0xf5, 0x21, 0x00


	//----- nvinfo : EIATTR_KPARAM_INFO
	.align		4
.L_59:
        /*0088*/ 	.byte	0x04, 0x17
        /*008a*/ 	.short	(.L_61 - .L_60)
.L_60:
        /*008c*/ 	.word	0x00000000
        /*0090*/ 	.short	0x0001
        /*0092*/ 	.short	0x0008
        /*0094*/ 	.byte	0x00, 0xf5, 0x21, 0x00


	//----- nvinfo : EIATTR_KPARAM_INFO
	.align		4
.L_61:
        /*0098*/ 	.byte	0x04, 0x17
        /*009a*/ 	.short	(.L_63 - .L_62)
.L_62:
        /*009c*/ 	.word	0x00000000
        /*00a0*/ 	.short	0x0000
        /*00a2*/ 	.short	0x0000
        /*00a4*/ 	.byte	0x00, 0xf5, 0x21, 0x00


	//----- nvinfo : EIATTR_SPARSE_MMA_MASK
	.align		4
.L_63:
        /*00a8*/ 	.byte	0x03, 0x50
        /*00aa*/ 	.short	0x0000


	//----- nvinfo : EIATTR_MAXREG_COUNT
	.align		4
        /*00ac*/ 	.byte	0x03, 0x1b
        /*00ae*/ 	.short	0x00ff


	//----- nvinfo : EIATTR_MERCURY_ISA_VERSION
	.align		4
        /*00b0*/ 	.byte	0x03, 0x5f
        /*00b2*/ 	.short	0x0101


	//----- nvinfo : EIATTR_VRC_CTA_INIT_COUNT
	.align		4
        /*00b4*/ 	.byte	0x02, 0x4a
	.zero		1
	.zero		1


	//----- nvinfo : EIATTR_EXIT_INSTR_OFFSETS
	.align		4
        /*00b8*/ 	.byte	0x04, 0x1c
        /*00ba*/ 	.short	(.L_65 - .L_64)


	//   ....[0]....
.L_64:
        /*00bc*/ 	.word	0x00000040


	//   ....[1]....
        /*00c0*/ 	.word	0x000000a0


	//   ....[2]....
        /*00c4*/ 	.word	0x00000110


	//   ....[3]....
        /*00c8*/ 	.word	0x00000780


	//----- nvinfo : EIATTR_CRS_STACK_SIZE
	.align		4
.L_65:
        /*00cc*/ 	.byte	0x04, 0x1e
        /*00ce*/ 	.short	(.L_67 - .L_66)
.L_66:
        /*00d0*/ 	.word	0x00000000


	//----- nvinfo : EIATTR_CBANK_PARAM_SIZE
	.align		4
.L_67:
        /*00d4*/ 	.byte	0x03, 0x19
        /*00d6*/ 	.short	0x0048


	//----- nvinfo : EIATTR_PARAM_CBANK
	.align		4
        /*00d8*/ 	.byte	0x04, 0x0a
        /*00da*/ 	.short	(.L_69 - .L_68)
	.align		4
.L_68:
        /*00dc*/ 	.word	index@(.nv.constant0.kurtosis_batch_f32)
        /*00e0*/ 	.short	0x0380
        /*00e2*/ 	.short	0x0048


	//----- nvinfo : EIATTR_SW_WAR
	.align		4
.L_69:
        /*00e4*/ 	.byte	0x04, 0x36
        /*00e6*/ 	.short	(.L_71 - .L_70)
.L_70:
        /*00e8*/ 	.word	0x00000008
.L_71:


//--------------------- .nv.callgraph             --------------------------
	.section	.nv.callgraph,"",@"SHT_CUDA_CALLGRAPH"
	.align	4
	.sectionentsize	8
	.align		4
        /*0000*/ 	.word	0x00000000
	.align		4
        /*0004*/ 	.word	0xffffffff
	.align		4
        /*0008*/ 	.word	0x00000000
	.align		4
        /*000c*/ 	.word	0xfffffffe
	.align		4
        /*0010*/ 	.word	0x00000000
	.align		4
        /*0014*/ 	.word	0xfffffffd
	.align		4
        /*0018*/ 	.word	0x00000000
	.align		4
        /*001c*/ 	.word	0xfffffffc


//--------------------- .text.kurtosis_many_series_one_param_f32 --------------------------
	.section	.text.kurtosis_many_series_one_param_f32,"ax",@progbits
	.align	128
        .global         kurtosis_many_series_one_param_f32
        .type           kurtosis_many_series_one_param_f32,@function
        .size           kurtosis_many_series_one_param_f32,(.L_x_60 - kurtosis_many_series_one_param_f32)
        .other          kurtosis_many_series_one_param_f32,@"STO_CUDA_ENTRY STV_DEFAULT"
kurtosis_many_series_one_param_f32:
.text.kurtosis_many_series_one_param_f32:
[----:B------:R-:W-:Y:S01]  /*0000*/  LDC R1, c[0x0][0x37c] ;  /* 0x0000df00ff017b82 */ /* 0x000fe20000000800 */
[----:B------:R-:W0:Y:S07]  /*0010*/  S2R R8, SR_CTAID.X ;  /* 0x0000000000087919 */ /* 0x000e2e0000002500 */
[----:B------:R-:W0:Y:S02]  /*0020*/  LDC.64 R2, c[0x0][0x390] ;  /* 0x0000e400ff027b82 */ /* 0x000e240000000a00 */
[----:B0-----:R-:W-:-:S04]  /*0030*/  ISETP.GE.AND P0, PT, R8, R3, PT ;  /* 0x000000030800720c */ /* 0x001fc80003f06270 */
[----:B------:R-:W-:-:S13]  /*0040*/  ISETP.LT.OR P0, PT, R2, 0x1, P0 ;  /* 0x000000010200780c */ /* 0x000fda0000701670 */
[----:B------:R-:W-:Y:S05]  /*0050*/  @P0 EXIT ;  /* 0x000000000000094d */ /* 0x000fea0003800000 */
[----:B------:R-:W0:Y:S01]  /*0060*/  S2R R0, SR_TID.X ;  /* 0x0000000000007919 */ /* 0x000e220000002100 */
[----:B------:R-:W0:Y:S01]  /*0070*/  LDCU UR4, c[0x0][0x398] ;  /* 0x00007300ff0477ac */ /* 0x000e220008000800 */
[----:B------:R-:W-:Y:S01]  /*0080*/  BSSY.RECONVERGENT B0, `(.L_x_0) ;  /* 0x000000e000007945 */ /* 0x000fe20003800200 */
[----:B------:R-:W1:Y:S01]  /*0090*/  LDCU.64 UR6, c[0x0][0x358] ;  /* 0x00006b00ff0677ac */ /* 0x000e620008000a00 */
[C---:B0-----:R-:W-:Y:S02]  /*00a0*/  ISETP.GE.AND P0, PT, R0.reuse, UR4, PT ;  /* 0x0000000400007c0c */ /* 0x041fe4000bf06270 */
[----:B------:R-:W-:-:S11]  /*00b0*/  ISETP.NE.AND P1, PT, R0, RZ, PT ;  /* 0x000000ff0000720c */ /* 0x000fd60003f25270 */
[----:B-1----:R-:W-:Y:S05]  /*00c0*/  @P0 BRA `(.L_x_1) ;  /* 0x0000000000240947 */ /* 0x002fea0003800000 */
[----:B------:R-:W0:Y:S01]  /*00d0*/  LDC R9, c[0x0][0x360] ;  /* 0x0000d800ff097b82 */ /* 0x000e220000000800 */
[----:B------:R-:W-:-:S07]  /*00e0*/  MOV R11, 0x7fffffff ;  /* 0x7fffffff000b7802 */ /* 0x000fce0000000f00 */
[----:B------:R-:W1:Y:S02]  /*00f0*/  LDC.64 R6, c[0x0][0x3a0] ;  /* 0x0000e800ff067b82 */ /* 0x000e640000000a00 */
.L_x_2:
[----:B--2---:R-:W-:Y:S01]  /*0100*/  IMAD R5, R0, R3, R8 ;  /* 0x0000000300057224 */ /* 0x004fe200078e0208 */
[----:B0-----:R-:W-:-:S03]  /*0110*/  IADD3 R0, PT, PT, R9, R0, RZ ;  /* 0x0000000009007210 */ /* 0x001fc60007ffe0ff */
[----:B-1----:R-:W-:Y:S01]  /*0120*/  IMAD.WIDE R4, R5, 0x4, R6 ;  /* 0x0000000405047825 */ /* 0x002fe200078e0206 */
[----:B------:R-:W-:-:S04]  /*0130*/  ISETP.GE.AND P0, PT, R0, UR4, PT ;  /* 0x0000000400007c0c */ /* 0x000fc8000bf06270 */
[----:B------:R2:W-:Y:S09]  /*0140*/  STG.E desc[UR6][R4.64], R11 ;  /* 0x0000000b04007986 */ /* 0x0005f2000c101906 */
[----:B------:R-:W-:Y:S05]  /*0150*/  @!P0 BRA `(.L_x_2) ;  /* 0xfffffffc00e88947 */ /* 0x000fea000383ffff */
.L_x_1:
[----:B------:R-:W-:Y:S05]  /*0160*/  BSYNC.RECONVERGENT B0 ;  /* 0x0000000000007941 */ /* 0x000fea0003800200 */
.L_x_0:
[----:B------:R-:W-:Y:S06]  /*0170*/  BAR.SYNC.DEFER_BLOCKING 0x0 ;  /* 0x0000000000007b1d */ /* 0x000fec0000010000 */
[----:B------:R-:W-:Y:S05]  /*0180*/  @P1 EXIT ;  /* 0x000000000000194d */ /* 0x000fea0003800000 */
[----:B--2---:R-:W0:Y:S02]  /*0190*/  LDC.64 R4, c[0x0][0x388] ;  /* 0x0000e200ff047b82 */ /* 0x004e240000000a00 */
[----:B0-----:R-:W-:-:S05]  /*01a0*/  IMAD.WIDE.U32 R4, R8, 0x4, R4 ;  /* 0x0000000408047825 */ /* 0x001fca00078e0004 */
[----:B------:R-:W2:Y:S02]  /*01b0*/  LDG.E.CONSTANT R3, desc[UR6][R4.64] ;  /* 0x0000000604037981 */ /* 0x000ea4000c1e9900 */
[----:B--2---:R-:W-:-:S04]  /*01c0*/  ISETP.GE.AND P0, PT, R3, UR4, PT ;  /* 0x0000000403007c0c */ /* 0x004fc8000bf06270 */
[----:B------:R-:W-:-:S13]  /*01d0*/  ISETP.LT.OR P0, PT, R3, RZ, P0 ;  /* 0x000000ff0300720c */ /* 0x000fda0000701670 */
[----:B------:R-:W-:Y:S05]  /*01e0*/  @P0 EXIT ;  /* 0x000000000000094d */ /* 0x000fea0003800000 */
[-C--:B------:R-:W-:Y:S02]  /*01f0*/  I2FP.F32.U32 R0, R2.reuse ;  /* 0x0000000200007245 */ /* 0x080fe40000201000 */
[----:B------:R-:W-:Y:S02]  /*0200*/  IADD3 R9, PT, PT, R3, R2, RZ ;  /* 0x0000000203097210 */ /* 0x000fe40007ffe0ff */
[----:B------:R-:W-:-:S04]  /*0210*/  IADD3 R4, PT, PT, R0, 0x1800000, RZ ;  /* 0x0180000000047810 */ /* 0x000fc80007ffe0ff */
[----:B------:R-:W-:-:S04]  /*0220*/  LOP3.LUT R4, R4, 0x7f800000, RZ, 0xc0, !PT ;  /* 0x7f80000004047812 */ /* 0x000fc800078ec0ff */
[----:B------:R-:W-:-:S13]  /*0230*/  ISETP.GT.U32.AND P0, PT, R4, 0x1ffffff, PT ;  /* 0x01ffffff0400780c */ /* 0x000fda0003f04070 */
[----:B------:R-:W-:Y:S05]  /*0240*/  @P0 BRA `(.L_x_3) ;  /* 0x00000000000c0947 */ /* 0x000fea0003800000 */
[----:B------:R-:W-:-:S07]  /*0250*/  MOV R2, 0x270 ;  /* 0x0000027000027802 */ /* 0x000fce0000000f00 */
[----:B------:R-:W-:Y:S05]  /*0260*/  CALL.REL.NOINC `($__internal_0_$__cuda_sm20_rcp_rn_f32_slowpath) ;  /* 0x0000003400547944 */ /* 0x000fea0003c00000 */
[----:B------:R-:W-:Y:S05]  /*0270*/  BRA `(.L_x_4) ;  /* 0x0000000000107947 */ /* 0x000fea0003800000 */
.L_x_3:
[----:B------:R-:W0:Y:S02]  /*0280*/  MUFU.RCP R5, R0 ;  /* 0x0000000000057308 */ /* 0x000e240000001000 */
[----:B0-----:R-:W-:-:S04]  /*0290*/  FFMA R2, R0, R5, -1 ;  /* 0xbf80000000027423 */ /* 0x001fc80000000005 */
[----:B------:R-:W-:-:S04]  /*02a0*/  FADD.FTZ R2, -R2, -RZ ;  /* 0x800000ff02027221 */ /* 0x000fc80000010100 */
[----:B------:R-:W-:-:S07]  /*02b0*/  FFMA R10, R5, R2, R5 ;  /* 0x00000002050a7223 */ /* 0x000fce0000000005 */
.L_x_4:
[----:B------:R-:W0:Y:S01]  /*02c0*/  LDCU UR4, c[0x0][0x398] ;  /* 0x00007300ff0477ac */ /* 0x000e220008000800 */
[----:B------:R-:W-:Y:S01]  /*02d0*/  IADD3 R5, PT, PT, R3, 0x1, RZ ;  /* 0x0000000103057810 */ /* 0x000fe20007ffe0ff */
[----:B------:R-:W-:Y:S01]  /*02e0*/  HFMA2 R29, -RZ, RZ, 0, 0 ;  /* 0x00000000ff1d7431 */ /* 0x000fe200000001ff */
[----:B------:R-:W-:Y:S01]  /*02f0*/  CS2R R12, SRZ ;  /* 0x00000000000c7805 */ /* 0x000fe2000001ff00 */
[----:B------:R-:W-:Y:S01]  /*0300*/  HFMA2 R15, -RZ, RZ, 0, 0 ;  /* 0x00000000ff0f7431 */ /* 0x000fe200000001ff */
[----:B------:R-:W-:Y:S01]  /*0310*/  MOV R11, RZ ;  /* 0x000000ff000b7202 */ /* 0x000fe20000000f00 */
[----:B------:R-:W-:Y:S01]  /*0320*/  HFMA2 R19, -RZ, RZ, 0, 0 ;  /* 0x00000000ff137431 */ /* 0x000fe200000001ff */
[----:B------:R-:W-:Y:S01]  /*0330*/  MOV R17, RZ ;  /* 0x000000ff00117202 */ /* 0x000fe20000000f00 */
[----:B------:R-:W-:Y:S01]  /*0340*/  HFMA2 R23, -RZ, RZ, 0, 0 ;  /* 0x00000000ff177431 */ /* 0x000fe200000001ff */
[----:B------:R-:W-:Y:S02]  /*0350*/  MOV R21, RZ ;  /* 0x000000ff00157202 */ /* 0x000fe40000000f00 */
[----:B0-----:R-:W-:-:S04]  /*0360*/  VIMNMX R0, PT, PT, R9, UR4, PT ;  /* 0x0000000409007c48 */ /* 0x001fc8000bfe0100 */
[----:B------:R-:W-:Y:S02]  /*0370*/  ISETP.GE.AND P0, PT, R5, R0, PT ;  /* 0x000000000500720c */ /* 0x000fe40003f06270 */
[----:B------:R-:W-:-:S04]  /*0380*/  VIMNMX R14, PT, PT, R0, R5, !PT ;  /* 0x00000005000e7248 */ /* 0x000fc80007fe0100 */
[----:B------:R-:W-:-:S07]  /*0390*/  IADD3 R14, PT, PT, -R3, R14, RZ ;  /* 0x0000000e030e7210 */ /* 0x000fce0007ffe1ff */
[----:B------:R-:W-:Y:S05]  /*03a0*/  @P0 BRA `(.L_x_5) ;  /* 0x0000000400bc0947 */ /* 0x000fea0003800000 */
[----:B------:R-:W0:Y:S01]  /*03b0*/  LDC R25, c[0x0][0x394] ;  /* 0x0000e500ff197b82 */ /* 0x000e220000000800 */
[----:B------:R-:W-:Y:S01]  /*03c0*/  MOV R29, RZ ;  /* 0x000000ff001d7202 */ /* 0x000fe20000000f00 */
[----:B------:R-:W-:Y:S01]  /*03d0*/  UMOV UR4, URZ ;  /* 0x000000ff00047c82 */ /* 0x000fe20008000000 */
[----:B------:R-:W-:Y:S02]  /*03e0*/  MOV R12, RZ ;  /* 0x000000ff000c7202 */ /* 0x000fe40000000f00 */
[----:B------:R-:W-:-:S07]  /*03f0*/  LOP3.LUT R18, R14, 0xfffffffe, RZ, 0xc0, !PT ;  /* 0xfffffffe0e127812 */ /* 0x000fce00078ec0ff */
.L_x_8:
[----:B------:R-:W1:Y:S01]  /*0400*/  LDC.64 R4, c[0x0][0x380] ;  /* 0x0000e000ff047b82 */ /* 0x000e620000000a00 */
[----:B0-----:R-:W-:-:S04]  /*0410*/  IMAD R7, R3, R25, R8 ;  /* 0x0000001903077224 */ /* 0x001fc800078e0208 */
[----:B-1----:R-:W-:-:S05]  /*0420*/  IMAD.WIDE R4, R7, 0x4, R4 ;  /* 0x0000000407047825 */ /* 0x002fca00078e0204 */
[----:B------:R-:W2:Y:S01]  /*0430*/  LDG.E.CONSTANT R2, desc[UR6][R4.64] ;  /* 0x0000000604027981 */ /* 0x000ea2000c1e9900 */
[----:B------:R-:W-:-:S05]  /*0440*/  IMAD.WIDE R6, R25, 0x4, R4 ;  /* 0x0000000419067825 */ /* 0x000fca00078e0204 */
[----:B------:R-:W3:Y:S01]  /*0450*/  LDG.E.CONSTANT R0, desc[UR6][R6.64] ;  /* 0x0000000606007981 */ /* 0x000ee2000c1e9900 */
[----:B--2---:R-:W-:Y:S02]  /*0460*/  FSETP.NAN.AND P0, PT, |R2|, |R2|, PT ;  /* 0x400000020200720b */ /* 0x004fe40003f08200 */
[----:B---3--:R-:W-:-:S11]  /*0470*/  FSETP.NAN.AND P1, PT, |R0|, |R0|, PT ;  /* 0x400000000000720b */ /* 0x008fd60003f28200 */
[----:B------:R-:W-:Y:S01]  /*0480*/  @P0 IADD3 R12, PT, PT, R12, 0x1, RZ ;  /* 0x000000010c0c0810 */ /* 0x000fe20007ffe0ff */
[----:B------:R-:W-:Y:S06]  /*0490*/  @P0 BRA `(.L_x_6) ;  /* 0x0000000000b40947 */ /* 0x000fec0003800000 */
[----:B------:R-:W-:Y:S01]  /*04a0*/  FADD R4, R21, R2 ;  /* 0x0000000215047221 */ /* 0x000fe20000000000 */
[----:B------:R-:W-:-:S03]  /*04b0*/  FFMA R20, R2, R2, RZ ;  /* 0x0000000202147223 */ /* 0x000fc600000000ff */
[----:B------:R-:W-:Y:S01]  /*04c0*/  FADD R5, -R21, R4 ;  /* 0x0000000415057221 */ /* 0x000fe20000000100 */
[----:B------:R-:W-:-:S03]  /*04d0*/  FFMA R16, R2, R20, R13 ;  /* 0x0000001402107223 */ /* 0x000fc6000000000d */
[--C-:B------:R-:W-:Y:S01]  /*04e0*/  FADD R6, R4, -R5.reuse ;  /* 0x8000000504067221 */ /* 0x100fe20000000000 */
[C---:B------:R-:W-:Y:S01]  /*04f0*/  FADD R22, R2.reuse, -R5 ;  /* 0x8000000502167221 */ /* 0x040fe20000000000 */
[----:B------:R-:W-:Y:S02]  /*0500*/  FADD R27, -R13, R16 ;  /* 0x000000100d1b7221 */ /* 0x000fe40000000100 */
[----:B------:R-:W-:Y:S01]  /*0510*/  FADD R5, R21, -R6 ;  /* 0x8000000615057221 */ /* 0x000fe20000000000 */
[----:B------:R-:W-:Y:S01]  /*0520*/  FADD R6, R17, R20 ;  /* 0x0000001411067221 */ /* 0x000fe20000000000 */
[-C--:B------:R-:W-:Y:S01]  /*0530*/  FFMA R7, R2, R20.reuse, -R27 ;  /* 0x0000001402077223 */ /* 0x080fe2000000081b */
[----:B------:R-:W-:Y:S01]  /*0540*/  FFMA R2, R20, R20, R29 ;  /* 0x0000001414027223 */ /* 0x000fe2000000001d */
[----:B------:R-:W-:Y:S01]  /*0550*/  FADD R5, R5, R22 ;  /* 0x0000001605057221 */ /* 0x000fe20000000000 */
[----:B------:R-:W-:Y:S01]  /*0560*/  FADD R22, R16, -R27 ;  /* 0x8000001b10167221 */ /* 0x000fe20000000000 */
[----:B------:R-:W-:-:S03]  /*0570*/  FADD R21, -R17, R6 ;  /* 0x0000000611157221 */ /* 0x000fc60000000100 */
[----:B------:R-:W-:Y:S01]  /*0580*/  FADD R22, R13, -R22 ;  /* 0x800000160d167221 */ /* 0x000fe20000000000 */
[----:B------:R-:W-:Y:S01]  /*0590*/  FADD R13, -R29, R2 ;  /* 0x000000021d0d7221 */ /* 0x000fe20000000100 */
[----:B------:R-:W-:Y:S02]  /*05a0*/  FADD R24, R6, -R21 ;  /* 0x8000001506187221 */ /* 0x000fe40000000000 */
[----:B------:R-:W-:Y:S01]  /*05b0*/  FADD R7, R22, R7 ;  /* 0x0000000716077221 */ /* 0x000fe20000000000 */
[----:B------:R-:W-:Y:S01]  /*05c0*/  FADD R26, R2, -R13 ;  /* 0x8000000d021a7221 */ /* 0x000fe20000000000 */
[----:B------:R-:W-:Y:S01]  /*05d0*/  FADD R17, R17, -R24 ;  /* 0x8000001811117221 */ /* 0x000fe20000000000 */
[C---:B------:R-:W-:Y:S01]  /*05e0*/  FADD R24, R20.reuse, -R21 ;  /* 0x8000001514187221 */ /* 0x040fe20000000000 */
[----:B------:R-:W-:Y:S01]  /*05f0*/  FFMA R13, R20, R20, -R13 ;  /* 0x00000014140d7223 */ /* 0x000fe2000000080d */
[----:B------:R-:W-:Y:S01]  /*0600*/  FADD R26, R29, -R26 ;  /* 0x8000001a1d1a7221 */ /* 0x000fe20000000000 */
[----:B------:R-:W-:Y:S01]  /*0610*/  FADD R20, RZ, R23 ;  /* 0x00000017ff147221 */ /* 0x000fe20000000000 */
[----:B------:R-:W-:Y:S01]  /*0620*/  FADD R17, R17, R24 ;  /* 0x0000001811117221 */ /* 0x000fe20000000000 */
[----:B------:R-:W-:Y:S01]  /*0630*/  FADD R22, RZ, R19 ;  /* 0x00000013ff167221 */ /* 0x000fe20000000000 */
[----:B------:R-:W-:Y:S01]  /*0640*/  FADD R13, R26, R13 ;  /* 0x0000000d1a0d7221 */ /* 0x000fe20000000000 */
[----:B------:R-:W-:Y:S01]  /*0650*/  FADD R24, RZ, R15 ;  /* 0x0000000fff187221 */ /* 0x000fe20000000000 */
[----:B------:R-:W-:Y:S01]  /*0660*/  FADD R26, RZ, R11 ;  /* 0x0000000bff1a7221 */ /* 0x000fe20000000000 */
[----:B------:R-:W-:Y:S01]  /*0670*/  FADD R5, R5, R20 ;  /* 0x0000001405057221 */ /* 0x000fe20000000000 */
[----:B------:R-:W-:Y:S01]  /*0680*/  FADD R19, R17, R22 ;  /* 0x0000001611137221 */ /* 0x000fe20000000000 */
[----:B------:R-:W-:Y:S01]  /*0690*/  FADD R7, R7, R24 ;  /* 0x0000001807077221 */ /* 0x000fe20000000000 */
[----:B------:R-:W-:Y:S01]  /*06a0*/  FADD R11, R13, R26 ;  /* 0x0000001a0d0b7221 */ /* 0x000fe20000000000 */
[----:B------:R-:W-:Y:S01]  /*06b0*/  FADD R21, R4, R5 ;  /* 0x0000000504157221 */ /* 0x000fe20000000000 */
[----:B------:R-:W-:Y:S01]  /*06c0*/  FADD R17, R6, R19 ;  /* 0x0000001306117221 */ /* 0x000fe20000000000 */
[----:B------:R-:W-:Y:S01]  /*06d0*/  FADD R13, R16, R7 ;  /* 0x00000007100d7221 */ /* 0x000fe20000000000 */
[----:B------:R-:W-:Y:S01]  /*06e0*/  FADD R29, R2, R11 ;  /* 0x0000000b021d7221 */ /* 0x000fe20000000000 */
[----:B------:R-:W-:Y:S01]  /*06f0*/  FADD R4, R4, -R21 ;  /* 0x8000001504047221 */ /* 0x000fe20000000000 */
[----:B------:R-:W-:Y:S01]  /*0700*/  FADD R6, R6, -R17 ;  /* 0x8000001106067221 */ /* 0x000fe20000000000 */
[----:B------:R-:W-:Y:S01]  /*0710*/  FADD R16, R16, -R13 ;  /* 0x8000000d10107221 */ /* 0x000fe20000000000 */
[----:B------:R-:W-:Y:S01]  /*0720*/  FADD R2, R2, -R29 ;  /* 0x8000001d02027221 */ /* 0x000fe20000000000 */
[----:B------:R-:W-:Y:S01]  /*0730*/  FADD R23, R5, R4 ;  /* 0x0000000405177221 */ /* 0x000fe20000000000 */
[----:B------:R-:W-:Y:S01]  /*0740*/  FADD R19, R19, R6 ;  /* 0x0000000613137221 */ /* 0x000fe20000000000 */
[----:B------:R-:W-:Y:S01]  /*0750*/  FADD R15, R7, R16 ;  /* 0x00000010070f7221 */ /* 0x000fe20000000000 */
[----:B------:R-:W-:-:S07]  /*0760*/  FADD R11, R11, R2 ;  /* 0x000000020b0b7221 */ /* 0x000fce0000000000 */
.L_x_6:
[----:B------:R-:W-:Y:S01]  /*0770*/  @P1 IADD3 R12, PT, PT, R12, 0x1, RZ ;  /* 0x000000010c0c1810 */ /* 0x000fe20007ffe0ff */
[----:B------:R-:W-:Y:S06]  /*0780*/  @P1 BRA `(.L_x_7) ;  /* 0x0000000000b41947 */ /* 0x000fec0003800000 */
[C---:B------:R-:W-:Y:S01]  /*0790*/  FADD R2, R21.reuse, R0 ;  /* 0x0000000015027221 */ /* 0x040fe20000000000 */
[C---:B------:R-:W-:Y:S01]  /*07a0*/  FFMA R16, R0.reuse, R0, RZ ;  /* 0x0000000000107223 */ /* 0x040fe200000000ff */
[----:B------:R-:W-:Y:S02]  /*07b0*/  FADD R23, RZ, R23 ;  /* 0x00000017ff177221 */ /* 0x000fe40000000000 */
[----:B------:R-:W-:Y:S01]  /*07c0*/  FADD R5, -R21, R2 ;  /* 0x0000000215057221 */ /* 0x000fe20000000100 */
[----:B------:R-:W-:Y:S01]  /*07d0*/  FFMA R6, R0, R16, R13 ;  /* 0x0000001000067223 */ /* 0x000fe2000000000d */
[----:B------:R-:W-:Y:S02]  /*07e0*/  FADD R4, R17, R16 ;  /* 0x0000001011047221 */ /* 0x000fe40000000000 */
[----:B------:R-:W-:Y:S01]  /*07f0*/  FADD R20, R2, -R5 ;  /* 0x8000000502147221 */ /* 0x000fe20000000000 */
[----:B------:R-:W-:-:S03]  /*0800*/  FADD R7, -R13, R6 ;  /* 0x000000060d077221 */ /* 0x000fc60000000100 */
[----:B------:R-:W-:Y:S01]  /*0810*/  FADD R21, R21, -R20 ;  /* 0x8000001415157221 */ /* 0x000fe20000000000 */
[C---:B------:R-:W-:Y:S01]  /*0820*/  FADD R20, R0.reuse, -R5 ;  /* 0x8000000500147221 */ /* 0x040fe20000000000 */
[-CC-:B------:R-:W-:Y:S01]  /*0830*/  FFMA R5, R0, R16.reuse, -R7.reuse ;  /* 0x0000001000057223 */ /* 0x180fe20000000807 */
[----:B------:R-:W-:Y:S01]  /*0840*/  FADD R22, R6, -R7 ;  /* 0x8000000706167221 */ /* 0x000fe20000000000 */
[-C--:B------:R-:W-:Y:S01]  /*0850*/  FFMA R0, R16, R16.reuse, R29 ;  /* 0x0000001010007223 */ /* 0x080fe2000000001d */
[----:B------:R-:W-:Y:S01]  /*0860*/  FADD R7, -R17, R4 ;  /* 0x0000000411077221 */ /* 0x000fe20000000100 */
[----:B------:R-:W-:Y:S01]  /*0870*/  FADD R20, R21, R20 ;  /* 0x0000001415147221 */ /* 0x000fe20000000000 */
[----:B------:R-:W-:Y:S01]  /*0880*/  FADD R22, R13, -R22 ;  /* 0x800000160d167221 */ /* 0x000fe20000000000 */
[----:B------:R-:W-:Y:S01]  /*0890*/  FADD R13, -R29, R0 ;  /* 0x000000001d0d7221 */ /* 0x000fe20000000100 */
[----:B------:R-:W-:Y:S01]  /*08a0*/  FADD R24, R4, -R7 ;  /* 0x8000000704187221 */ /* 0x000fe20000000000 */
[----:B------:R-:W-:Y:S01]  /*08b0*/  FADD R23, R23, R20 ;  /* 0x0000001417177221 */ /* 0x000fe20000000000 */
        /* <DEDUP_REMOVED lines=11> */
[----:B------:R-:W-:Y:S01]  /*0970*/  FADD R19, R16, R17 ;  /* 0x0000001110137221 */ /* 0x000fe20000000000 */
[----:B------:R-:W-:Y:S01]  /*0980*/  FADD R5, R22, R5 ;  /* 0x0000000516057221 */ /* 0x000fe20000000000 */
[----:B------:R-:W-:Y:S01]  /*0990*/  FADD R21, R2, R23 ;  /* 0x0000001702157221 */ /* 0x000fe20000000000 */
[----:B------:R-:W-:Y:S01]  /*09a0*/  FADD R11, R24, R13 ;  /* 0x0000000d180b7221 */ /* 0x000fe20000000000 */
[----:B------:R-:W-:Y:S01]  /*09b0*/  FADD R17, R4, R19 ;  /* 0x0000001304117221 */ /* 0x000fe20000000000 */
[----:B------:R-:W-:Y:S01]  /*09c0*/  FADD R13, R6, R5 ;  /* 0x00000005060d7221 */ /* 0x000fe20000000000 */
[----:B------:R-:W-:Y:S01]  /*09d0*/  FADD R2, R2, -R21 ;  /* 0x8000001502027221 */ /* 0x000fe20000000000 */
[----:B------:R-:W-:Y:S01]  /*09e0*/  FADD R29, R0, R11 ;  /* 0x0000000b001d7221 */ /* 0x000fe20000000000 */
[----:B------:R-:W-:Y:S01]  /*09f0*/  FADD R4, R4, -R17 ;  /* 0x8000001104047221 */ /* 0x000fe20000000000 */
[----:B------:R-:W-:Y:S01]  /*0a00*/  FADD R6, R6, -R13 ;  /* 0x8000000d06067221 */ /* 0x000fe20000000000 */
[----:B------:R-:W-:Y:S01]  /*0a10*/  FADD R23, R23, R2 ;  /* 0x0000000217177221 */ /* 0x000fe20000000000 */
[----:B------:R-:W-:Y:S01]  /*0a20*/  FADD R0, R0, -R29 ;  /* 0x8000001d00007221 */ /* 0x000fe20000000000 */
[----:B------:R-:W-:Y:S01]  /*0a30*/  FADD R19, R19, R4 ;  /* 0x0000000413137221 */ /* 0x000fe20000000000 */
[----:B------:R-:W-:-:S02]  /*0a40*/  FADD R15, R5, R6 ;  /* 0x00000006050f7221 */ /* 0x000fc40000000000 */
[----:B------:R-:W-:-:S07]  /*0a50*/  FADD R11, R11, R0 ;  /* 0x000000000b0b7221 */ /* 0x000fce0000000000 */
.L_x_7:
[----:B------:R-:W-:Y:S01]  /*0a60*/  UIADD3 UR4, UPT, UPT, UR4, 0x2, URZ ;  /* 0x0000000204047890 */ /* 0x000fe2000fffe0ff */
[----:B------:R-:W-:-:S05]  /*0a70*/  IADD3 R3, PT, PT, R3, 0x2, RZ ;  /* 0x0000000203037810 */ /* 0x000fca0007ffe0ff */
[----:B------:R-:W-:-:S13]  /*0a80*/  ISETP.NE.AND P0, PT, R18, UR4, PT ;  /* 0x0000000412007c0c */ /* 0x000fda000bf05270 */
[----:B------:R-:W-:Y:S05]  /*0a90*/  @P0 BRA `(.L_x_8) ;  /* 0xfffffff800580947 */ /* 0x000fea000383ffff */
.L_x_5:
[----:B------:R-:W-:Y:S01]  /*0aa0*/  LOP3.LUT R14, R14, 0x1, RZ, 0xc0, !PT ;  /* 0x000000010e0e7812 */ /* 0x000fe200078ec0ff */
[----:B------:R-:W0:Y:S03]  /*0ab0*/  LDCU UR5, c[0x0][0x398] ;  /* 0x00007300ff0577ac */ /* 0x000e260008000800 */
[----:B------:R-:W-:-:S13]  /*0ac0*/  ISETP.NE.U32.AND P0, PT, R14, 0x1, PT ;  /* 0x000000010e00780c */ /* 0x000fda0003f05070 */
[----:B------:R-:W-:Y:S05]  /*0ad0*/  @P0 BRA `(.L_x_9) ;  /* 0x0000000000d40947 */ /* 0x000fea0003800000 */
[----:B------:R-:W1:Y:S01]  /*0ae0*/  LDC.64 R4, c[0x0][0x380] ;  /* 0x0000e000ff047b82 */ /* 0x000e620000000a00 */
[----:B------:R-:W2:Y:S02]  /*0af0*/  LDCU UR4, c[0x0][0x394] ;  /* 0x00007280ff0477ac */ /* 0x000ea40008000800 */
[----:B--2---:R-:W-:-:S04]  /*0b00*/  IMAD R3, R3, UR4, R8 ;  /* 0x0000000403037c24 */ /* 0x004fc8000f8e0208 */
[----:B-1----:R-:W-:-:S05]  /*0b10*/  IMAD.WIDE R4, R3, 0x4, R4 ;  /* 0x0000000403047825 */ /* 0x002fca00078e0204 */
[----:B------:R-:W2:Y:S02]  /*0b20*/  LDG.E.CONSTANT R0, desc[UR6][R4.64] ;  /* 0x0000000604007981 */ /* 0x000ea4000c1e9900 */
[----:B--2---:R-:W-:-:S13]  /*0b30*/  FSETP.NAN.AND P0, PT, |R0|, |R0|, PT ;  /* 0x400000000000720b */ /* 0x004fda0003f08200 */
[----:B------:R-:W-:Y:S01]  /*0b40*/  @P0 IADD3 R12, PT, PT, R12, 0x1, RZ ;  /* 0x000000010c0c0810 */ /* 0x000fe20007ffe0ff */
[----:B------:R-:W-:Y:S06]  /*0b50*/  @P0 BRA `(.L_x_9) ;  /* 0x0000000000b40947 */ /* 0x000fec0003800000 */
[C---:B------:R-:W-:Y:S01]  /*0b60*/  FADD R6, R21.reuse, R0 ;  /* 0x0000000015067221 */ /* 0x040fe20000000000 */
[C---:B------:R-:W-:Y:S01]  /*0b70*/  FFMA R16, R0.reuse, R0, RZ ;  /* 0x0000000000107223 */ /* 0x040fe200000000ff */
[----:B------:R-:W-:Y:S01]  /*0b80*/  FADD R23, RZ, R23 ;  /* 0x00000017ff177221 */ /* 0x000fe20000000000 */
[----:B------:R-:W-:Y:S01]  /*0b90*/  FADD R15, RZ, R15 ;  /* 0x0000000fff0f7221 */ /* 0x000fe20000000000 */
[----:B------:R-:W-:Y:S01]  /*0ba0*/  FADD R3, -R21, R6 ;  /* 0x0000000615037221 */ /* 0x000fe20000000100 */
[C---:B------:R-:W-:Y:S01]  /*0bb0*/  FADD R4, R17.reuse, R16 ;  /* 0x0000001011047221 */ /* 0x040fe20000000000 */
[-C--:B------:R-:W-:Y:S02]  /*0bc0*/  FFMA R2, R0, R16.reuse, R13 ;  /* 0x0000001000027223 */ /* 0x080fe4000000000d */
[--C-:B------:R-:W-:Y:S01]  /*0bd0*/  FADD R14, R6, -R3.reuse ;  /* 0x80000003060e7221 */ /* 0x100fe20000000000 */
[----:B------:R-:W-:Y:S01]  /*0be0*/  FADD R18, R0, -R3 ;  /* 0x8000000300127221 */ /* 0x000fe20000000000 */
[----:B------:R-:W-:Y:S01]  /*0bf0*/  FADD R3, -R17, R4 ;  /* 0x0000000411037221 */ /* 0x000fe20000000100 */
[----:B------:R-:W-:Y:S01]  /*0c00*/  FADD R5, -R13, R2 ;  /* 0x000000020d057221 */ /* 0x000fe20000000100 */
[----:B------:R-:W-:Y:S01]  /*0c10*/  FADD R21, R21, -R14 ;  /* 0x8000000e15157221 */ /* 0x000fe20000000000 */
[-C--:B------:R-:W-:Y:S01]  /*0c20*/  FFMA R14, R16, R16.reuse, R29 ;  /* 0x00000010100e7223 */ /* 0x080fe2000000001d */
[----:B------:R-:W-:Y:S01]  /*0c30*/  FADD R20, R4, -R3 ;  /* 0x8000000304147221 */ /* 0x000fe20000000000 */
[----:B------:R-:W-:Y:S01]  /*0c40*/  FADD R22, R2, -R5 ;  /* 0x8000000502167221 */ /* 0x000fe20000000000 */
[----:B------:R-:W-:Y:S01]  /*0c50*/  FADD R3, R16, -R3 ;  /* 0x8000000310037221 */ /* 0x000fe20000000000 */
[----:B------:R-:W-:Y:S01]  /*0c60*/  FADD R7, -R29, R14 ;  /* 0x0000000e1d077221 */ /* 0x000fe20000000100 */
[----:B------:R-:W-:Y:S01]  /*0c70*/  FADD R20, R17, -R20 ;  /* 0x8000001411147221 */ /* 0x000fe20000000000 */
[-C--:B------:R-:W-:Y:S01]  /*0c80*/  FFMA R0, R0, R16.reuse, -R5 ;  /* 0x0000001000007223 */ /* 0x080fe20000000805 */
[----:B------:R-:W-:Y:S01]  /*0c90*/  FADD R13, R13, -R22 ;  /* 0x800000160d0d7221 */ /* 0x000fe20000000000 */
[--C-:B------:R-:W-:Y:S01]  /*0ca0*/  FADD R24, R14, -R7.reuse ;  /* 0x800000070e187221 */ /* 0x100fe20000000000 */
[----:B------:R-:W-:Y:S01]  /*0cb0*/  FFMA R7, R16, R16, -R7 ;  /* 0x0000001010077223 */ /* 0x000fe20000000807 */
[----:B------:R-:W-:Y:S01]  /*0cc0*/  FADD R3, R20, R3 ;  /* 0x0000000314037221 */ /* 0x000fe20000000000 */
[----:B------:R-:W-:Y:S01]  /*0cd0*/  FADD R18, R21, R18 ;  /* 0x0000001215127221 */ /* 0x000fe20000000000 */
[----:B------:R-:W-:Y:S01]  /*0ce0*/  FADD R24, R29, -R24 ;  /* 0x800000181d187221 */ /* 0x000fe20000000000 */
        /* <DEDUP_REMOVED lines=20> */
.L_x_9:
[----:B------:R-:W-:-:S04]  /*0e30*/  ISETP.NE.AND P0, PT, R12, RZ, PT ;  /* 0x000000ff0c00720c */ /* 0x000fc80003f05270 */
[----:B0-----:R-:W-:-:S13]  /*0e40*/  ISETP.GT.OR P0, PT, R9, UR5, P0 ;  /* 0x0000000509007c0c */ /* 0x001fda0008704670 */
[----:B------:R-:W-:Y:S05]  /*0e50*/  @P0 BRA `(.L_x_10) ;  /* 0x0000000800580947 */ /* 0x000fea0003800000 */
[-C--:B------:R-:W-:Y:S01]  /*0e60*/  FMUL R0, R21, R10.reuse ;  /* 0x0000000a15007220 */ /* 0x080fe20000400000 */
[----:B------:R-:W-:-:S03]  /*0e70*/  FMUL R18, R13, R10 ;  /* 0x0000000a0d127220 */ /* 0x000fc60000400000 */
[----:B------:R-:W-:-:S04]  /*0e80*/  FFMA R2, R21, R10, -R0 ;  /* 0x0000000a15027223 */ /* 0x000fc80000000800 */
[-C--:B------:R-:W-:Y:S01]  /*0e90*/  FFMA R3, R23, R10.reuse, R2 ;  /* 0x0000000a17037223 */ /* 0x080fe20000000002 */
[----:B------:R-:W-:-:S03]  /*0ea0*/  FMUL R2, R17, R10 ;  /* 0x0000000a11027220 */ /* 0x000fc60000400000 */
[----:B------:R-:W-:-:S04]  /*0eb0*/  FADD R5, R0, R3 ;  /* 0x0000000300057221 */ /* 0x000fc80000000000 */
[----:B------:R-:W-:Y:S01]  /*0ec0*/  FADD R6, -R0, R5 ;  /* 0x0000000500067221 */ /* 0x000fe20000000100 */
[-C--:B------:R-:W-:Y:S01]  /*0ed0*/  FMUL R14, R5, R5.reuse ;  /* 0x00000005050e7220 */ /* 0x080fe20000400000 */
[----:B------:R-:W-:Y:S02]  /*0ee0*/  FFMA R0, R17, R10, -R2 ;  /* 0x0000000a11007223 */ /* 0x000fe40000000802 */
[----:B------:R-:W-:Y:S01]  /*0ef0*/  FADD R6, R3, -R6 ;  /* 0x8000000603067221 */ /* 0x000fe20000000000 */
[----:B------:R-:W-:-:S03]  /*0f00*/  FFMA R3, R5, R5, -R14 ;  /* 0x0000000505037223 */ /* 0x000fc6000000080e */
[----:B------:R-:W-:-:S04]  /*0f10*/  FMUL R7, R5, R6 ;  /* 0x0000000605077220 */ /* 0x000fc80000400000 */
[----:B------:R-:W-:-:S04]  /*0f20*/  FFMA R4, R5, R6, R7 ;  /* 0x0000000605047223 */ /* 0x000fc80000000007 */
[----:B------:R-:W-:Y:S01]  /*0f30*/  FADD R7, R3, R4 ;  /* 0x0000000403077221 */ /* 0x000fe20000000000 */
[----:B------:R-:W-:-:S03]  /*0f40*/  FFMA R3, R19, R10, R0 ;  /* 0x0000000a13037223 */ /* 0x000fc60000000000 */
[----:B------:R-:W-:Y:S01]  /*0f50*/  FFMA R25, R6, R6, R7 ;  /* 0x0000000606197223 */ /* 0x000fe20000000007 */
[----:B------:R-:W-:-:S03]  /*0f60*/  FADD R7, R2, R3 ;  /* 0x0000000302077221 */ /* 0x000fc60000000000 */
[----:B------:R-:W-:Y:S01]  /*0f70*/  FADD R0, R14, R25 ;  /* 0x000000190e007221 */ /* 0x000fe20000000000 */
[----:B------:R-:W-:-:S03]  /*0f80*/  FADD R2, -R2, R7 ;  /* 0x0000000702027221 */ /* 0x000fc60000000100 */
[--C-:B------:R-:W-:Y:S01]  /*0f90*/  FADD R4, R7, -R0.reuse ;  /* 0x8000000007047221 */ /* 0x100fe20000000000 */
[----:B------:R-:W-:Y:S01]  /*0fa0*/  FADD R14, R14, -R0 ;  /* 0x800000000e0e7221 */ /* 0x000fe20000000000 */
[----:B------:R-:W-:Y:S02]  /*0fb0*/  FADD R3, R3, -R2 ;  /* 0x8000000203037221 */ /* 0x000fe40000000000 */
[----:B------:R-:W-:Y:S01]  /*0fc0*/  FADD R27, -R7, R4 ;  /* 0x00000004071b7221 */ /* 0x000fe20000000100 */
[----:B------:R-:W-:Y:S01]  /*0fd0*/  FADD R2, R25, R14 ;  /* 0x0000000e19027221 */ /* 0x000fe20000000000 */
[----:B------:R-:W-:Y:S02]  /*0fe0*/  FFMA R14, R13, R10, -R18 ;  /* 0x0000000a0d0e7223 */ /* 0x000fe40000000812 */
[--C-:B------:R-:W-:Y:S01]  /*0ff0*/  FADD R16, R4, -R27.reuse ;  /* 0x8000001b04107221 */ /* 0x100fe20000000000 */
[----:B------:R-:W-:Y:S01]  /*1000*/  FADD R27, -R0, -R27 ;  /* 0x8000001b001b7221 */ /* 0x000fe20000000100 */
[----:B------:R-:W-:-:S02]  /*1010*/  FADD R25, R3, -R2 ;  /* 0x8000000203197221 */ /* 0x000fc40000000000 */
[----:B------:R-:W-:-:S04]  /*1020*/  FADD R16, R7, -R16 ;  /* 0x8000001007107221 */ /* 0x000fc80000000000 */
[----:B------:R-:W-:Y:S01]  /*1030*/  FADD R16, R16, R27 ;  /* 0x0000001b10107221 */ /* 0x000fe20000000000 */
[----:B------:R-:W-:-:S03]  /*1040*/  FFMA R27, R15, R10, R14 ;  /* 0x0000000a0f1b7223 */ /* 0x000fc6000000000e */
[----:B------:R-:W-:Y:S01]  /*1050*/  FADD R25, R16, R25 ;  /* 0x0000001910197221 */ /* 0x000fe20000000000 */
[CC--:B------:R-:W-:Y:S01]  /*1060*/  FMUL R16, R29.reuse, R10.reuse ;  /* 0x0000000a1d107220 */ /* 0x0c0fe20000400000 */
[----:B------:R-:W-:Y:S02]  /*1070*/  FADD R14, R18, R27 ;  /* 0x0000001b120e7221 */ /* 0x000fe40000000000 */
[----:B------:R-:W-:Y:S01]  /*1080*/  FADD R20, R4, R25 ;  /* 0x0000001904147221 */ /* 0x000fe20000000000 */
[-C--:B------:R-:W-:Y:S01]  /*1090*/  FFMA R22, R29, R10.reuse, -R16 ;  /* 0x0000000a1d167223 */ /* 0x080fe20000000810 */
[----:B------:R-:W-:Y:S02]  /*10a0*/  FADD R18, -R18, R14 ;  /* 0x0000000e12127221 */ /* 0x000fe40000000100 */
[----:B------:R-:W-:Y:S01]  /*10b0*/  FADD R4, -R4, R20 ;  /* 0x0000001404047221 */ /* 0x000fe20000000100 */
[----:B------:R-:W-:Y:S01]  /*10c0*/  FFMA R22, R11, R10, R22 ;  /* 0x0000000a0b167223 */ /* 0x000fe20000000016 */
[----:B------:R-:W-:Y:S01]  /*10d0*/  FADD R27, R27, -R18 ;  /* 0x800000121b1b7221 */ /* 0x000fe20000000000 */
[----:B------:R-:W-:Y:S01]  /*10e0*/  MOV R18, 0x7fffffff ;  /* 0x7fffffff00127802 */ /* 0x000fe20000000f00 */
[----:B------:R-:W-:Y:S01]  /*10f0*/  FADD R25, R25, -R4 ;  /* 0x8000000419197221 */ /* 0x000fe20000000000 */
[----:B------:R-:W-:-:S04]  /*1100*/  FADD R4, R16, R22 ;  /* 0x0000001610047221 */ /* 0x000fc80000000000 */
[----:B------:R-:W-:Y:S01]  /*1110*/  FSETP.GT.AND P0, PT, R20, -R25, PT ;  /* 0x800000191400720b */ /* 0x000fe20003f04000 */
[----:B------:R-:W-:Y:S01]  /*1120*/  FADD R16, -R16, R4 ;  /* 0x0000000410107221 */ /* 0x000fe20000000100 */
[----:B------:R-:W-:-:S03]  /*1130*/  FADD R20, R20, R25 ;  /* 0x0000001914147221 */ /* 0x000fc60000000000 */
[----:B------:R-:W-:-:S08]  /*1140*/  FADD R16, R22, -R16 ;  /* 0x8000001016107221 */ /* 0x000fd00000000000 */
[----:B------:R-:W-:Y:S05]  /*1150*/  @!P0 BRA `(.L_x_11) ;  /* 0x0000000400808947 */ /* 0x000fea0003800000 */
[C---:B------:R-:W-:Y:S01]  /*1160*/  FMUL R25, R5.reuse, R27 ;  /* 0x0000001b05197220 */ /* 0x040fe20000400000 */
[----:B------:R-:W-:-:S03]  /*1170*/  FMUL R22, R5, R14 ;  /* 0x0000000e05167220 */ /* 0x000fc60000400000 */
[-C--:B------:R-:W-:Y:S01]  /*1180*/  FFMA R24, R6, R14.reuse, R25 ;  /* 0x0000000e06187223 */ /* 0x080fe20000000019 */
[----:B------:R-:W-:Y:S01]  /*1190*/  FFMA R5, R5, R14, -R22 ;  /* 0x0000000e05057223 */ /* 0x000fe20000000816 */
[----:B------:R-:W-:-:S03]  /*11a0*/  FMUL R14, R7, R2 ;  /* 0x00000002070e7220 */ /* 0x000fc60000400000 */
[----:B------:R-:W-:-:S04]  /*11b0*/  FADD R24, R5, R24 ;  /* 0x0000001805187221 */ /* 0x000fc80000000000 */
[----:B------:R-:W-:Y:S01]  /*11c0*/  FFMA R27, R6, R27, R24 ;  /* 0x0000001b061b7223 */ /* 0x000fe20000000018 */
[----:B------:R-:W-:-:S03]  /*11d0*/  FFMA R24, R3, R0, R14 ;  /* 0x0000000003187223 */ /* 0x000fc6000000000e */
[----:B------:R-:W-:-:S04]  /*11e0*/  FADD R6, R22, R27 ;  /* 0x0000001b16067221 */ /* 0x000fc80000000000 */
[----:B------:R-:W-:Y:S01]  /*11f0*/  FADD R22, -R22, R6 ;  /* 0x0000000616167221 */ /* 0x000fe20000000100 */
[----:B------:R-:W-:-:S03]  /*1200*/  FMUL R5, R6, 4 ;  /* 0x4080000006057820 */ /* 0x000fc60000400000 */
[----:B------:R-:W-:Y:S01]  /*1210*/  FADD R22, R27, -R22 ;  /* 0x800000161b167221 */ /* 0x000fe20000000000 */
[----:B------:R-:W-:Y:S01]  /*1220*/  FFMA R25, R6, 4, -R5 ;  /* 0x4080000006197823 */ /* 0x000fe20000000805 */
[----:B------:R-:W-:-:S03]  /*1230*/  FMUL R6, R7, R0 ;  /* 0x0000000007067220 */ /* 0x000fc60000400000 */
[----:B------:R-:W-:Y:S01]  /*1240*/  FFMA R22, R22, 4, R25 ;  /* 0x4080000016167823 */ /* 0x000fe20000000019 */
[----:B------:R-:W-:-:S03]  /*1250*/  FFMA R7, R7, R0, -R6 ;  /* 0x0000000007077223 */ /* 0x000fc60000000806 */
[----:B------:R-:W-:Y:S01]  /*1260*/  FADD R14, R5, R22 ;  /* 0x00000016050e7221 */ /* 0x000fe20000000000 */
[----:B------:R-:W-:-:S03]  /*1270*/  FADD R24, R7, R24 ;  /* 0x0000001807187221 */ /* 0x000fc60000000000 */
[--C-:B------:R-:W-:Y:S01]  /*1280*/  FADD R7, -R5, R14.reuse ;  /* 0x0000000e05077221 */ /* 0x100fe20000000100 */
[----:B------:R-:W-:Y:S01]  /*1290*/  FADD R5, R4, -R14 ;  /* 0x8000000e04057221 */ /* 0x000fe20000000000 */
[----:B------:R-:W-:Y:S02]  /*12a0*/  FFMA R25, R3, R2, R24 ;  /* 0x0000000203197223 */ /* 0x000fe40000000018 */
[----:B------:R-:W-:Y:S01]  /*12b0*/  FADD R7, R22, -R7 ;  /* 0x8000000716077221 */ /* 0x000fe20000000000 */
[----:B------:R-:W-:-:S04]  /*12c0*/  FADD R22, -R4, R5 ;  /* 0x0000000504167221 */ /* 0x000fc80000000100 */
[--C-:B------:R-:W-:Y:S01]  /*12d0*/  FADD R14, -R14, -R22.reuse ;  /* 0x800000160e0e7221 */ /* 0x100fe20000000100 */
[----:B------:R-:W-:Y:S01]  /*12e0*/  FADD R3, R5, -R22 ;  /* 0x8000001605037221 */ /* 0x000fe20000000000 */
[----:B------:R-:W-:-:S03]  /*12f0*/  FADD R22, R6, R25 ;  /* 0x0000001906167221 */ /* 0x000fc60000000000 */
[----:B------:R-:W-:Y:S01]  /*1300*/  FADD R27, R4, -R3 ;  /* 0x80000003041b7221 */ /* 0x000fe20000000000 */
[----:B------:R-:W-:Y:S01]  /*1310*/  FADD R6, -R6, R22 ;  /* 0x0000001606067221 */ /* 0x000fe20000000100 */
[----:B------:R-:W-:-:S03]  /*1320*/  FMUL R3, R22, 6 ;  /* 0x40c0000016037820 */ /* 0x000fc60000400000 */
[----:B------:R-:W-:Y:S01]  /*1330*/  FADD R4, R25, -R6 ;  /* 0x8000000619047221 */ /* 0x000fe20000000000 */
[----:B------:R-:W-:Y:S01]  /*1340*/  FFMA R22, R22, 6, -R3 ;  /* 0x40c0000016167823 */ /* 0x000fe20000000803 */
[----:B------:R-:W-:Y:S01]  /*1350*/  FADD R25, R16, -R7 ;  /* 0x8000000710197221 */ /* 0x000fe20000000000 */
[----:B------:R-:W-:Y:S01]  /*1360*/  FADD R6, R27, R14 ;  /* 0x0000000e1b067221 */ /* 0x000fe20000000000 */
[C---:B------:R-:W-:Y:S01]  /*1370*/  FMUL R27, R0.reuse, R2 ;  /* 0x00000002001b7220 */ /* 0x040fe20000400000 */
[----:B------:R-:W-:Y:S01]  /*1380*/  FMUL R7, R0, R0 ;  /* 0x0000000000077220 */ /* 0x000fe20000400000 */
[----:B------:R-:W-:Y:S01]  /*1390*/  FFMA R14, R4, 6, R22 ;  /* 0x40c00000040e7823 */ /* 0x000fe20000000016 */
[----:B------:R-:W-:Y:S01]  /*13a0*/  FADD R6, R6, R25 ;  /* 0x0000001906067221 */ /* 0x000fe20000000000 */
[C---:B------:R-:W-:Y:S01]  /*13b0*/  FFMA R27, R0.reuse, R2, R27 ;  /* 0x00000002001b7223 */ /* 0x040fe2000000001b */
[----:B------:R-:W-:Y:S01]  /*13c0*/  FFMA R16, R0, R0, -R7 ;  /* 0x0000000000107223 */ /* 0x000fe20000000807 */
[----:B------:R-:W-:Y:S01]  /*13d0*/  FADD R4, R3, R14 ;  /* 0x0000000e03047221 */ /* 0x000fe20000000000 */
[----:B------:R-:W-:-:S02]  /*13e0*/  FADD R0, R5, R6 ;  /* 0x0000000605007221 */ /* 0x000fc40000000000 */
[----:B------:R-:W-:Y:S01]  /*13f0*/  FADD R27, R16, R27 ;  /* 0x0000001b101b7221 */ /* 0x000fe20000000000 */
[--C-:B------:R-:W-:Y:S01]  /*1400*/  FADD R25, -R3, R4.reuse ;  /* 0x0000000403197221 */ /* 0x100fe20000000100 */
[----:B------:R-:W-:Y:S01]  /*1410*/  FADD R3, R0, R4 ;  /* 0x0000000400037221 */ /* 0x000fe20000000000 */
[----:B------:R-:W-:Y:S01]  /*1420*/  FADD R5, -R5, R0 ;  /* 0x0000000005057221 */ /* 0x000fe20000000100 */
[----:B------:R-:W-:Y:S01]  /*1430*/  FFMA R2, R2, R2, R27 ;  /* 0x0000000202027223 */ /* 0x000fe2000000001b */
[----:B------:R-:W-:Y:S01]  /*1440*/  FADD R14, R14, -R25 ;  /* 0x800000190e0e7221 */ /* 0x000fe20000000000 */
[----:B------:R-:W-:Y:S01]  /*1450*/  FADD R22, -R0, R3 ;  /* 0x0000000300167221 */ /* 0x000fe20000000100 */
[----:B------:R-:W-:Y:S01]  /*1460*/  FADD R25, R6, -R5 ;  /* 0x8000000506197221 */ /* 0x000fe20000000000 */
[----:B------:R-:W-:Y:S02]  /*1470*/  FADD R16, R7, R2 ;  /* 0x0000000207107221 */ /* 0x000fe40000000000 */
[--C-:B------:R-:W-:Y:S01]  /*1480*/  FADD R27, R3, -R22.reuse ;  /* 0x80000016031b7221 */ /* 0x100fe20000000000 */
[----:B------:R-:W-:Y:S01]  /*1490*/  FADD R4, R4, -R22 ;  /* 0x8000001604047221 */ /* 0x000fe20000000000 */
[----:B------:R-:W-:Y:S01]  /*14a0*/  FADD R7, R7, -R16 ;  /* 0x8000001007077221 */ /* 0x000fe20000000000 */
[----:B------:R-:W-:Y:S01]  /*14b0*/  FMUL R5, R16, 3 ;  /* 0x4040000010057820 */ /* 0x000fe20000400000 */
[----:B------:R-:W-:Y:S01]  /*14c0*/  FADD R27, R0, -R27 ;  /* 0x8000001b001b7221 */ /* 0x000fe20000000000 */
[----:B------:R-:W-:Y:S01]  /*14d0*/  FADD R25, R25, R14 ;  /* 0x0000000e19197221 */ /* 0x000fe20000000000 */
[----:B------:R-:W-:Y:S01]  /*14e0*/  FADD R7, R2, R7 ;  /* 0x0000000702077221 */ /* 0x000fe20000000000 */
[----:B------:R-:W-:Y:S01]  /*14f0*/  FFMA R16, R16, 3, -R5 ;  /* 0x4040000010107823 */ /* 0x000fe20000000805 */
[----:B------:R-:W-:-:S03]  /*1500*/  FADD R4, R27, R4 ;  /* 0x000000041b047221 */ /* 0x000fc60000000000 */
[----:B------:R-:W-:Y:S01]  /*1510*/  FFMA R16, R7, 3, R16 ;  /* 0x4040000007107823 */ /* 0x000fe20000000010 */
[----:B------:R-:W-:-:S03]  /*1520*/  FADD R4, R4, R25 ;  /* 0x0000001904047221 */ /* 0x000fc60000000000 */
[----:B------:R-:W-:Y:S01]  /*1530*/  FADD R6, R5, R16 ;  /* 0x0000001005067221 */ /* 0x000fe20000000000 */
[----:B------:R-:W-:-:S03]  /*1540*/  FADD R2, R3, R4 ;  /* 0x0000000403027221 */ /* 0x000fc60000000000 */
[--C-:B------:R-:W-:Y:S01]  /*1550*/  FADD R5, -R5, R6.reuse ;  /* 0x0000000605057221 */ /* 0x100fe20000000100 */
[----:B------:R-:W-:Y:S01]  /*1560*/  FADD R0, R2, -R6 ;  /* 0x8000000602007221 */ /* 0x000fe20000000000 */
[----:B------:R-:W-:Y:S02]  /*1570*/  FADD R3, -R3, R2 ;  /* 0x0000000203037221 */ /* 0x000fe40000000100 */
[----:B------:R-:W-:Y:S01]  /*1580*/  FADD R16, R16, -R5 ;  /* 0x8000000510107221 */ /* 0x000fe20000000000 */
[----:B------:R-:W-:Y:S01]  /*1590*/  FADD R7, -R2, R0 ;  /* 0x0000000002077221 */ /* 0x000fe20000000100 */
[----:B------:R-:W-:-:S03]  /*15a0*/  FADD R3, R4, -R3 ;  /* 0x8000000304037221 */ /* 0x000fc60000000000 */
[--C-:B------:R-:W-:Y:S01]  /*15b0*/  FADD R25, R0, -R7.reuse ;  /* 0x8000000700197221 */ /* 0x100fe20000000000 */
[----:B------:R-:W-:Y:S01]  /*15c0*/  FADD R6, -R6, -R7 ;  /* 0x8000000706067221 */ /* 0x000fe20000000100 */
[----:B------:R-:W-:Y:S01]  /*15d0*/  FMUL R7, R20, R20 ;  /* 0x0000001414077220 */ /* 0x000fe20000400000 */
[----:B------:R-:W-:Y:S01]  /*15e0*/  FADD R3, R3, -R16 ;  /* 0x8000001003037221 */ /* 0x000fe20000000000 */
[----:B------:R-:W-:-:S03]  /*15f0*/  FADD R25, R2, -R25 ;  /* 0x8000001902197221 */ /* 0x000fc60000000000 */
[----:B------:R-:W-:Y:S01]  /*1600*/  FSETP.NAN.AND P0, PT, R7, R7, PT ;  /* 0x000000070700720b */ /* 0x000fe20003f08000 */
[----:B------:R-:W-:-:S03]  /*1610*/  FADD R6, R25, R6 ;  /* 0x0000000619067221 */ /* 0x000fc60000000000 */
[----:B------:R-:W-:Y:S01]  /*1620*/  FSETP.LEU.OR P0, PT, R7, RZ, P0 ;  /* 0x000000ff0700720b */ /* 0x000fe2000070b400 */
[----:B------:R-:W-:-:S04]  /*1630*/  FADD R3, R6, R3 ;  /* 0x0000000306037221 */ /* 0x000fc80000000000 */
[----:B------:R-:W-:-:S04]  /*1640*/  FADD R5, R0, R3 ;  /* 0x0000000300057221 */ /* 0x000fc80000000000 */
[----:B------:R-:W-:-:S04]  /*1650*/  FADD R0, -R0, R5 ;  /* 0x0000000500007221 */ /* 0x000fc80000000100 */
[----:B------:R-:W-:-:S04]  /*1660*/  FADD R0, R3, -R0 ;  /* 0x8000000003007221 */ /* 0x000fc80000000000 */
[----:B------:R-:W-:Y:S01]  /*1670*/  FADD R0, R5, R0 ;  /* 0x0000000005007221 */ /* 0x000fe20000000000 */
[----:B------:R-:W-:Y:S06]  /*1680*/  @P0 BRA `(.L_x_11) ;  /* 0x0000000000340947 */ /* 0x000fec0003800000 */
[----:B------:R-:W0:Y:S08]  /*1690*/  MUFU.RCP R2, R7 ;  /* 0x0000000700027308 */ /* 0x000e300000001000 */
[----:B------:R-:W1:Y:S01]  /*16a0*/  FCHK P0, R0, R7 ;  /* 0x0000000700007302 */ /* 0x000e620000000000 */
[----:B0-----:R-:W-:-:S04]  /*16b0*/  FFMA R3, -R7, R2, 1 ;  /* 0x3f80000007037423 */ /* 0x001fc80000000102 */
[----:B------:R-:W-:-:S04]  /*16c0*/  FFMA R3, R2, R3, R2 ;  /* 0x0000000302037223 */ /* 0x000fc80000000002 */
[----:B------:R-:W-:-:S04]  /*16d0*/  FFMA R2, R0, R3, RZ ;  /* 0x0000000300027223 */ /* 0x000fc800000000ff */
[----:B------:R-:W-:-:S04]  /*16e0*/  FFMA R4, -R7, R2, R0 ;  /* 0x0000000207047223 */ /* 0x000fc80000000100 */
[----:B------:R-:W-:Y:S01]  /*16f0*/  FFMA R2, R3, R4, R2 ;  /* 0x0000000403027223 */ /* 0x000fe20000000002 */
[----:B-1----:R-:W-:Y:S06]  /*1700*/  @!P0 BRA `(.L_x_12) ;  /* 0x0000000000108947 */ /* 0x002fec0003800000 */
[----:B------:R-:W-:Y:S02]  /*1710*/  MOV R3, R7 ;  /* 0x0000000700037202 */ /* 0x000fe40000000f00 */
[----:B------:R-:W-:-:S07]  /*1720*/  MOV R2, 0x1740 ;  /* 0x0000174000027802 */ /* 0x000fce0000000f00 */
[----:B------:R-:W-:Y:S05]  /*1730*/  CALL.REL.NOINC `($__internal_1_$__cuda_sm3x_div_rn_noftz_f32_slowpath) ;  /* 0x0000002000f47944 */ /* 0x000fea0003c00000 */
[----:B------:R-:W-:-:S07]  /*1740*/  MOV R2, R0 ;  /* 0x0000000000027202 */ /* 0x000fce0000000f00 */
.L_x_12:
[----:B------:R-:W-:-:S07]  /*1750*/  FADD R18, R2, -3 ;  /* 0xc040000002127421 */ /* 0x000fce0000000000 */
.L_x_11:
[----:B------:R-:W0:Y:S01]  /*1760*/  LDC.64 R2, c[0x0][0x3a0] ;  /* 0x0000e800ff027b82 */ /* 0x000e220000000a00 */
[----:B------:R-:W1:Y:S01]  /*1770*/  LDCU UR4, c[0x0][0x394] ;  /* 0x00007280ff0477ac */ /* 0x000e620008000800 */
[----:B------:R-:W-:-:S05]  /*1780*/  IADD3 R5, PT, PT, R9, -0x1, RZ ;  /* 0xffffffff09057810 */ /* 0x000fca0007ffe0ff */
[----:B-1----:R-:W-:-:S04]  /*1790*/  IMAD R5, R5, UR4, R8 ;  /* 0x0000000405057c24 */ /* 0x002fc8000f8e0208 */
[----:B0-----:R-:W-:-:S05]  /*17a0*/  IMAD.WIDE.U32 R2, R5, 0x4, R2 ;  /* 0x0000000405027825 */ /* 0x001fca00078e0002 */
[----:B------:R0:W-:Y:S02]  /*17b0*/  STG.E desc[UR6][R2.64], R18 ;  /* 0x0000001202007986 */ /* 0x0001e4000c101906 */
.L_x_10:
[----:B------:R-:W1:Y:S02]  /*17c0*/  LDCU UR4, c[0x0][0x398] ;  /* 0x00007300ff0477ac */ /* 0x000e640008000800 */
[----:B-1----:R-:W-:-:S13]  /*17d0*/  ISETP.GE.AND P0, PT, R9, UR4, PT ;  /* 0x0000000409007c0c */ /* 0x002fda000bf06270 */
[----:B------:R-:W-:Y:S05]  /*17e0*/  @P0 EXIT ;  /* 0x000000000000094d */ /* 0x000fea0003800000 */
.L_x_24:
[----:B-1----:R-:W1:Y:S01]  /*17f0*/  LDCU.64 UR4, c[0x0][0x390] ;  /* 0x00007200ff0477ac */ /* 0x002e620008000a00 */
[----:B0-----:R-:W0:Y:S01]  /*1800*/  LDC.64 R2, c[0x0][0x380] ;  /* 0x0000e000ff027b82 */ /* 0x001e220000000a00 */
[----:B-1----:R-:W-:Y:S02]  /*1810*/  MOV R27, UR5 ;  /* 0x00000005001b7c02 */ /* 0x002fe40008000f00 */
[----:B------:R-:W-:-:S03]  /*1820*/  IADD3 R14, PT, PT, R9, -UR4, RZ ;  /* 0x80000004090e7c10 */ /* 0x000fc6000fffe0ff */
[-CC-:B------:R-:W-:Y:S02]  /*1830*/  IMAD R25, R9, R27.reuse, R8.reuse ;  /* 0x0000001b09197224 */ /* 0x180fe400078e0208 */
[----:B------:R-:W-:Y:S02]  /*1840*/  IMAD R7, R14, R27, R8 ;  /* 0x0000001b0e077224 */ /* 0x000fe400078e0208 */
[----:B0-----:R-:W-:-:S04]  /*1850*/  IMAD.WIDE.U32 R4, R25, 0x4, R2 ;  /* 0x0000000419047825 */ /* 0x001fc800078e0002 */
[----:B------:R-:W-:Y:S02]  /*1860*/  IMAD.WIDE R6, R7, 0x4, R2 ;  /* 0x0000000407067825 */ /* 0x000fe400078e0202 */
[----:B------:R-:W2:Y:S04]  /*1870*/  LDG.E.CONSTANT R5, desc[UR6][R4.64] ;  /* 0x0000000604057981 */ /* 0x000ea8000c1e9900 */
[----:B------:R-:W3:Y:S01]  /*1880*/  LDG.E.CONSTANT R6, desc[UR6][R6.64] ;  /* 0x0000000606067981 */ /* 0x000ee2000c1e9900 */
[----:B--2---:R-:W-:-:S04]  /*1890*/  FSETP.NAN.AND P0, PT, |R5|, |R5|, PT ;  /* 0x400000050500720b */ /* 0x004fc80003f08200 */
[----:B---3--:R-:W-:-:S13]  /*18a0*/  FSETP.NUM.AND P0, PT, |R6|, |R6|, !P0 ;  /* 0x400000060600720b */ /* 0x008fda0004707200 */
[----:B------:R-:W-:Y:S05]  /*18b0*/  @!P0 BRA `(.L_x_13) ;  /* 0x0000000000d48947 */ /* 0x000fea0003800000 */
[C---:B------:R-:W-:Y:S01]  /*18c0*/  FADD R4, -R6.reuse, R5 ;  /* 0x0000000506047221 */ /* 0x040fe20000000100 */
[----:B------:R-:W-:Y:S01]  /*18d0*/  FFMA R3, R6, R6, RZ ;  /* 0x0000000606037223 */ /* 0x000fe200000000ff */
[----:B------:R-:W-:Y:S02]  /*18e0*/  FFMA R16, R5, R5, RZ ;  /* 0x0000000505107223 */ /* 0x000fe400000000ff */
[--C-:B------:R-:W-:Y:S01]  /*18f0*/  FADD R0, R4, R21.reuse ;  /* 0x0000001504007221 */ /* 0x100fe20000000000 */
[-C--:B------:R-:W-:Y:S01]  /*1900*/  FMUL R14, R6, R3.reuse ;  /* 0x00000003060e7220 */ /* 0x080fe20000400000 */
[C---:B------:R-:W-:Y:S01]  /*1910*/  FMUL R27, R3.reuse, R3 ;  /* 0x00000003031b7220 */ /* 0x040fe20000400000 */
[----:B------:R-:W-:Y:S01]  /*1920*/  FADD R18, -R3, R16 ;  /* 0x0000001003127221 */ /* 0x000fe20000000100 */
[----:B------:R-:W-:Y:S01]  /*1930*/  FADD R7, R0, -R21 ;  /* 0x8000001500077221 */ /* 0x000fe20000000000 */
[-C--:B------:R-:W-:Y:S01]  /*1940*/  FFMA R14, R5, R16.reuse, -R14 ;  /* 0x00000010050e7223 */ /* 0x080fe2000000080e */
[----:B------:R-:W-:Y:S01]  /*1950*/  FFMA R16, R16, R16, -R27 ;  /* 0x0000001010107223 */ /* 0x000fe2000000081b */
[----:B------:R-:W-:Y:S01]  /*1960*/  FADD R2, R18, R17 ;  /* 0x0000001112027221 */ /* 0x000fe20000000000 */
[--C-:B------:R-:W-:Y:S01]  /*1970*/  FADD R3, R4, -R7.reuse ;  /* 0x8000000704037221 */ /* 0x100fe20000000000 */
[----:B------:R-:W-:Y:S01]  /*1980*/  FADD R20, R0, -R7 ;  /* 0x8000000700147221 */ /* 0x000fe20000000000 */
[----:B------:R-:W-:Y:S01]  /*1990*/  FADD R6, R14, R13 ;  /* 0x0000000d0e067221 */ /* 0x000fe20000000000 */
[----:B------:R-:W-:Y:S01]  /*19a0*/  FADD R4, R16, R29 ;  /* 0x0000001d10047221 */ /* 0x000fe20000000000 */
[----:B------:R-:W-:Y:S01]  /*19b0*/  FADD R5, R2, -R17 ;  /* 0x8000001102057221 */ /* 0x000fe20000000000 */
[----:B------:R-:W-:Y:S01]  /*19c0*/  FADD R20, -R20, R21 ;  /* 0x0000001514147221 */ /* 0x000fe20000000100 */
[----:B------:R-:W-:Y:S01]  /*19d0*/  FADD R7, R6, -R13 ;  /* 0x8000000d06077221 */ /* 0x000fe20000000000 */
[----:B------:R-:W-:Y:S01]  /*19e0*/  FADD R21, R4, -R29 ;  /* 0x8000001d04157221 */ /* 0x000fe20000000000 */
[--C-:B------:R-:W-:Y:S01]  /*19f0*/  FADD R22, R2, -R5.reuse ;  /* 0x8000000502167221 */ /* 0x100fe20000000000 */
[----:B------:R-:W-:Y:S01]  /*1a00*/  FADD R18, R18, -R5 ;  /* 0x8000000512127221 */ /* 0x000fe20000000000 */
[----:B------:R-:W-:Y:S01]  /*1a10*/  FADD R24, R6, -R7 ;  /* 0x8000000706187221 */ /* 0x000fe20000000000 */
[----:B------:R-:W-:Y:S01]  /*1a20*/  FADD R26, R4, -R21 ;  /* 0x80000015041a7221 */ /* 0x000fe20000000000 */
[----:B------:R-:W-:Y:S01]  /*1a30*/  FADD R14, R14, -R7 ;  /* 0x800000070e0e7221 */ /* 0x000fe20000000000 */
[----:B------:R-:W-:Y:S01]  /*1a40*/  FADD R16, R16, -R21 ;  /* 0x8000001510107221 */ /* 0x000fe20000000000 */
[----:B------:R-:W-:Y:S01]  /*1a50*/  FADD R17, -R22, R17 ;  /* 0x0000001116117221 */ /* 0x000fe20000000100 */
[----:B------:R-:W-:Y:S01]  /*1a60*/  FADD R13, -R24, R13 ;  /* 0x0000000d180d7221 */ /* 0x000fe20000000100 */
[----:B------:R-:W-:Y:S01]  /*1a70*/  FADD R29, -R26, R29 ;  /* 0x0000001d1a1d7221 */ /* 0x000fe20000000100 */
[----:B------:R-:W-:Y:S01]  /*1a80*/  FADD R3, R20, R3 ;  /* 0x0000000314037221 */ /* 0x000fe20000000000 */
[----:B------:R-:W-:Y:S01]  /*1a90*/  FADD R17, R17, R18 ;  /* 0x0000001211117221 */ /* 0x000fe20000000000 */
[----:B------:R-:W-:Y:S01]  /*1aa0*/  FADD R13, R13, R14 ;  /* 0x0000000e0d0d7221 */ /* 0x000fe20000000000 */
[----:B------:R-:W-:Y:S01]  /*1ab0*/  FADD R29, R29, R16 ;  /* 0x000000101d1d7221 */ /* 0x000fe20000000000 */
[----:B------:R-:W-:Y:S01]  /*1ac0*/  FADD R14, RZ, R23 ;  /* 0x00000017ff0e7221 */ /* 0x000fe20000000000 */
[----:B------:R-:W-:Y:S01]  /*1ad0*/  FADD R16, RZ, R19 ;  /* 0x00000013ff107221 */ /* 0x000fe20000000000 */
        /* <DEDUP_REMOVED lines=17> */
[----:B------:R-:W-:Y:S01]  /*1bf0*/  FADD R11, R11, R4 ;  /* 0x000000040b0b7221 */ /* 0x000fe20000000000 */
[----:B------:R-:W-:Y:S06]  /*1c00*/  BRA `(.L_x_14) ;  /* 0x0000001000847947 */ /* 0x000fec0003800000 */
.L_x_13:
[----:B------:R-:W-:Y:S01]  /*1c10*/  IADD3 R0, PT, PT, R14, 0x1, RZ ;  /* 0x000000010e007810 */ /* 0x000fe20007ffe0ff */
[----:B------:R-:W-:Y:S01]  /*1c20*/  HFMA2 R23, -RZ, RZ, 0, 0 ;  /* 0x00000000ff177431 */ /* 0x000fe200000001ff */
[----:B------:R-:W-:Y:S01]  /*1c30*/  CS2R R12, SRZ ;  /* 0x00000000000c7805 */ /* 0x000fe2000001ff00 */
[----:B------:R-:W-:Y:S01]  /*1c40*/  HFMA2 R19, -RZ, RZ, 0, 0 ;  /* 0x00000000ff137431 */ /* 0x000fe200000001ff */
[----:B------:R-:W-:Y:S01]  /*1c50*/  ISETP.GT.AND P0, PT, R0, R9, PT ;  /* 0x000000090000720c */ /* 0x000fe20003f04270 */
[----:B------:R-:W-:Y:S01]  /*1c60*/  HFMA2 R15, -RZ, RZ, 0, 0 ;  /* 0x00000000ff0f7431 */ /* 0x000fe200000001ff */
[----:B------:R-:W-:Y:S01]  /*1c70*/  MOV R21, RZ ;  /* 0x000000ff00157202 */ /* 0x000fe20000000f00 */
[----:B------:R-:W-:Y:S01]  /*1c80*/  HFMA2 R29, -RZ, RZ, 0, 0 ;  /* 0x00000000ff1d7431 */ /* 0x000fe200000001ff */
[----:B------:R-:W-:Y:S02]  /*1c90*/  MOV R17, RZ ;  /* 0x000000ff00117202 */ /* 0x000fe40000000f00 */
[----:B------:R-:W-:-:S07]  /*1ca0*/  MOV R11, RZ ;  /* 0x000000ff000b7202 */ /* 0x000fce0000000f00 */
[----:B------:R-:W-:Y:S05]  /*1cb0*/  @P0 BRA `(.L_x_14) ;  /* 0x0000001000580947 */ /* 0x000fea0003800000 */
[----:B------:R-:W-:Y:S01]  /*1cc0*/  UISETP.NE.AND UP0, UPT, UR4, 0x1, UPT ;  /* 0x000000010400788c */ /* 0x000fe2000bf05270 */
[----:B------:R-:W-:Y:S02]  /*1cd0*/  MOV R29, RZ ;  /* 0x000000ff001d7202 */ /* 0x000fe40000000f00 */
[----:B------:R-:W-:Y:S02]  /*1ce0*/  CS2R R12, SRZ ;  /* 0x00000000000c7805 */ /* 0x000fe4000001ff00 */
[----:B------:R-:W-:Y:S02]  /*1cf0*/  MOV R11, RZ ;  /* 0x000000ff000b7202 */ /* 0x000fe40000000f00 */
[----:B------:R-:W-:Y:S02]  /*1d00*/  MOV R15, RZ ;  /* 0x000000ff000f7202 */ /* 0x000fe40000000f00 */
[----:B------:R-:W-:Y:S02]  /*1d10*/  MOV R17, RZ ;  /* 0x000000ff00117202 */ /* 0x000fe40000000f00 */
[----:B------:R-:W-:-:S02]  /*1d20*/  MOV R19, RZ ;  /* 0x000000ff00137202 */ /* 0x000fc40000000f00 */
[----:B------:R-:W-:Y:S02]  /*1d30*/  MOV R21, RZ ;  /* 0x000000ff00157202 */ /* 0x000fe40000000f00 */
[----:B------:R-:W-:Y:S01]  /*1d40*/  MOV R23, RZ ;  /* 0x000000ff00177202 */ /* 0x000fe20000000f00 */
[----:B------:R-:W-:Y:S06]  /*1d50*/  BRA.U !UP0, `(.L_x_15) ;  /* 0x0000000d08547547 */ /* 0x000fec000b800000 */
[----:B------:R-:W-:-:S04]  /*1d60*/  IMAD R18, R0, R27, R8 ;  /* 0x0000001b00127224 */ /* 0x000fc800078e0208 */
[----:B------:R-:W-:-:S05]  /*1d70*/  IMAD.WIDE R4, R18, 0x4, R2 ;  /* 0x0000000412047825 */ /* 0x000fca00078e0202 */
[----:B------:R-:W2:Y:S01]  /*1d80*/  LDG.E.CONSTANT R0, desc[UR6][R4.64] ;  /* 0x0000000604007981 */ /* 0x000ea2000c1e9900 */
[----:B------:R-:W-:-:S06]  /*1d90*/  IMAD.WIDE R6, R27, 0x4, R4 ;  /* 0x000000041b067825 */ /* 0x000fcc00078e0204 */
[----:B------:R-:W3:Y:S01]  /*1da0*/  LDG.E.CONSTANT R6, desc[UR6][R6.64] ;  /* 0x0000000606067981 */ /* 0x000ee2000c1e9900 */
[----:B------:R-:W-:Y:S01]  /*1db0*/  ULOP3.LUT UR4, UR4, 0x7ffffffe, URZ, 0xc0, !UPT ;  /* 0x7ffffffe04047892 */ /* 0x000fe2000f8ec0ff */
[----:B------:R-:W-:Y:S01]  /*1dc0*/  HFMA2 R29, -RZ, RZ, 0, 0 ;  /* 0x00000000ff1d7431 */ /* 0x000fe200000001ff */
[----:B------:R-:W-:Y:S02]  /*1dd0*/  MOV R12, RZ ;  /* 0x000000ff000c7202 */ /* 0x000fe40000000f00 */
[----:B------:R-:W-:-:S04]  /*1de0*/  UIADD3 UR4, UPT, UPT, -UR4, 0x2, URZ ;  /* 0x0000000204047890 */ /* 0x000fc8000fffe1ff */
[----:B------:R-:W-:Y:S01]  /*1df0*/  UISETP.NE.AND UP0, UPT, UR4, URZ, UPT ;  /* 0x000000ff0400728c */ /* 0x000fe2000bf05270 */
[----:B--2---:R-:W-:Y:S02]  /*1e00*/  FSETP.NAN.AND P0, PT, |R0|, |R0|, PT ;  /* 0x400000000000720b */ /* 0x004fe40003f08200 */
[----:B---3--:R-:W-:-:S11]  /*1e10*/  FSETP.NAN.AND P1, PT, |R6|, |R6|, PT ;  /* 0x400000060600720b */ /* 0x008fd60003f28200 */
[----:B------:R-:W-:Y:S01]  /*1e20*/  @P0 MOV R12, 0x1 ;  /* 0x00000001000c0802 */ /* 0x000fe20000000f00 */
[----:B------:R-:W-:Y:S06]  /*1e30*/  @P0 BRA `(.L_x_16) ;  /* 0x0000000000a40947 */ /* 0x000fec0003800000 */
[----:B------:R-:W-:Y:S01]  /*1e40*/  FFMA R5, R0, R0, RZ ;  /* 0x0000000000057223 */ /* 0x000fe200000000ff */
[----:B------:R-:W-:-:S03]  /*1e50*/  FADD R4, RZ, R0 ;  /* 0x00000000ff047221 */ /* 0x000fc60000000000 */
[-C--:B------:R-:W-:Y:S01]  /*1e60*/  FFMA R16, R0, R5.reuse, RZ ;  /* 0x0000000500107223 */ /* 0x080fe200000000ff */
[----:B------:R-:W-:Y:S01]  /*1e70*/  FADD R20, RZ, R5 ;  /* 0x00000005ff147221 */ /* 0x000fe20000000000 */
[----:B------:R-:W-:Y:S01]  /*1e80*/  FADD R7, -RZ, R4 ;  /* 0x00000004ff077221 */ /* 0x000fe20000000100 */
[CC--:B------:R-:W-:Y:S01]  /*1e90*/  FFMA R22, R5.reuse, R5.reuse, RZ ;  /* 0x0000000505167223 */ /* 0x0c0fe200000000ff */
[----:B------:R-:W-:Y:S01]  /*1ea0*/  FADD R15, -RZ, R16 ;  /* 0x00000010ff0f7221 */ /* 0x000fe20000000100 */
[----:B------:R-:W-:Y:S01]  /*1eb0*/  FADD R11, -RZ, R20 ;  /* 0x00000014ff0b7221 */ /* 0x000fe20000000100 */
[--C-:B------:R-:W-:Y:S01]  /*1ec0*/  FADD R13, R4, -R7.reuse ;  /* 0x80000007040d7221 */ /* 0x100fe20000000000 */
[----:B------:R-:W-:Y:S01]  /*1ed0*/  FADD R24, -RZ, R22 ;  /* 0x00000016ff187221 */ /* 0x000fe20000000100 */
[C---:B------:R-:W-:Y:S01]  /*1ee0*/  FADD R7, R0.reuse, -R7 ;  /* 0x8000000700077221 */ /* 0x040fe20000000000 */
[-CC-:B------:R-:W-:Y:S01]  /*1ef0*/  FFMA R0, R0, R5.reuse, -R15.reuse ;  /* 0x0000000500007223 */ /* 0x180fe2000000080f */
[----:B------:R-:W-:Y:S01]  /*1f00*/  FADD R17, R16, -R15 ;  /* 0x8000000f10117221 */ /* 0x000fe20000000000 */
[--C-:B------:R-:W-:Y:S01]  /*1f10*/  FADD R15, R20, -R11.reuse ;  /* 0x8000000b140f7221 */ /* 0x100fe20000000000 */
[--C-:B------:R-:W-:Y:S01]  /*1f20*/  FADD R19, R22, -R24.reuse ;  /* 0x8000001816137221 */ /* 0x100fe20000000000 */
[C---:B------:R-:W-:Y:S01]  /*1f30*/  FADD R11, R5.reuse, -R11 ;  /* 0x8000000b050b7221 */ /* 0x040fe20000000000 */
[----:B------:R-:W-:Y:S01]  /*1f40*/  FFMA R5, R5, R5, -R24 ;  /* 0x0000000505057223 */ /* 0x000fe20000000818 */
[----:B------:R-:W-:Y:S01]  /*1f50*/  FADD R26, RZ, -R15 ;  /* 0x8000000fff1a7221 */ /* 0x000fe20000000000 */
[----:B------:R-:W-:Y:S01]  /*1f60*/  FADD R24, RZ, -R13 ;  /* 0x8000000dff187221 */ /* 0x000fe20000000000 */
[----:B------:R-:W-:Y:S01]  /*1f70*/  FADD R17, RZ, -R17 ;  /* 0x80000011ff117221 */ /* 0x000fe20000000000 */
[----:B------:R-:W-:Y:S01]  /*1f80*/  FADD R28, RZ, -R19 ;  /* 0x80000013ff1c7221 */ /* 0x000fe20000000000 */
        /* <DEDUP_REMOVED lines=20> */
.L_x_16:
[----:B------:R-:W-:Y:S05]  /*20d0*/  @P1 BRA `(.L_x_17) ;  /* 0x0000000000b41947 */ /* 0x000fea0003800000 */
[C---:B------:R-:W-:Y:S01]  /*20e0*/  FADD R0, R21.reuse, R6 ;  /* 0x0000000615007221 */ /* 0x040fe20000000000 */
[C---:B------:R-:W-:Y:S01]  /*20f0*/  FFMA R20, R6.reuse, R6, RZ ;  /* 0x0000000606147223 */ /* 0x040fe200000000ff */
[----:B------:R-:W-:Y:S02]  /*2100*/  FADD R26, RZ, R11 ;  /* 0x0000000bff1a7221 */ /* 0x000fe40000000000 */
[----:B------:R-:W-:Y:S01]  /*2110*/  FADD R5, -R21, R0 ;  /* 0x0000000015057221 */ /* 0x000fe20000000100 */
[----:B------:R-:W-:-:S03]  /*2120*/  FFMA R4, R6, R20, R13 ;  /* 0x0000001406047223 */ /* 0x000fc6000000000d */
[----:B------:R-:W-:Y:S01]  /*2130*/  FADD R16, R0, -R5 ;  /* 0x8000000500107221 */ /* 0x000fe20000000000 */
[----:B------:R-:W-:-:S03]  /*2140*/  FADD R22, -R13, R4 ;  /* 0x000000040d167221 */ /* 0x000fc60000000100 */
[----:B------:R-:W-:Y:S01]  /*2150*/  FADD R7, R21, -R16 ;  /* 0x8000001015077221 */ /* 0x000fe20000000000 */
[C---:B------:R-:W-:Y:S01]  /*2160*/  FADD R16, R6.reuse, -R5 ;  /* 0x8000000506107221 */ /* 0x040fe20000000000 */
[-CC-:B------:R-:W-:Y:S01]  /*2170*/  FFMA R5, R6, R20.reuse, -R22.reuse ;  /* 0x0000001406057223 */ /* 0x180fe20000000816 */
[----:B------:R-:W-:Y:S01]  /*2180*/  FADD R22, R4, -R22 ;  /* 0x8000001604167221 */ /* 0x000fe20000000000 */
[----:B------:R-:W-:Y:S01]  /*2190*/  FADD R6, R17, R20 ;  /* 0x0000001411067221 */ /* 0x000fe20000000000 */
[----:B------:R-:W-:Y:S01]  /*21a0*/  FADD R7, R7, R16 ;  /* 0x0000001007077221 */ /* 0x000fe20000000000 */
[-C--:B------:R-:W-:Y:S01]  /*21b0*/  FFMA R16, R20, R20.reuse, R29 ;  /* 0x0000001414107223 */ /* 0x080fe2000000001d */
[----:B------:R-:W-:Y:S01]  /*21c0*/  FADD R22, R13, -R22 ;  /* 0x800000160d167221 */ /* 0x000fe20000000000 */
[----:B------:R-:W-:Y:S02]  /*21d0*/  FADD R13, -R17, R6 ;  /* 0x00000006110d7221 */ /* 0x000fe40000000100 */
[----:B------:R-:W-:Y:S01]  /*21e0*/  FADD R21, -R29, R16 ;  /* 0x000000101d157221 */ /* 0x000fe20000000100 */
[----:B------:R-:W-:Y:S01]  /*21f0*/  FADD R5, R22, R5 ;  /* 0x0000000516057221 */ /* 0x000fe20000000000 */
[--C-:B------:R-:W-:Y:S01]  /*2200*/  FADD R22, R6, -R13.reuse ;  /* 0x8000000d06167221 */ /* 0x100fe20000000000 */
[----:B------:R-:W-:Y:S01]  /*2210*/  FADD R13, R20, -R13 ;  /* 0x8000000d140d7221 */ /* 0x000fe20000000000 */
[--C-:B------:R-:W-:Y:S01]  /*2220*/  FADD R24, R16, -R21.reuse ;  /* 0x8000001510187221 */ /* 0x100fe20000000000 */
[----:B------:R-:W-:Y:S01]  /*2230*/  FFMA R21, R20, R20, -R21 ;  /* 0x0000001414157223 */ /* 0x000fe20000000815 */
[----:B------:R-:W-:Y:S01]  /*2240*/  FADD R22, R17, -R22 ;  /* 0x8000001611167221 */ /* 0x000fe20000000000 */
[----:B------:R-:W-:Y:S01]  /*2250*/  FADD R20, RZ, R23 ;  /* 0x00000017ff147221 */ /* 0x000fe20000000000 */
[----:B------:R-:W-:-:S02]  /*2260*/  FADD R24, R29, -R24 ;  /* 0x800000181d187221 */ /* 0x000fc40000000000 */
        /* <DEDUP_REMOVED lines=20> */
.L_x_17:
[----:B------:R-:W-:Y:S02]  /*23b0*/  IADD3 R16, PT, PT, R14, 0x2, RZ ;  /* 0x000000020e107810 */ /* 0x000fe40007ffe0ff */
[----:B------:R-:W-:Y:S02]  /*23c0*/  LEA R18, R27, R18, 0x1 ;  /* 0x000000121b127211 */ /* 0x000fe400078e08ff */
[----:B------:R-:W-:Y:S01]  /*23d0*/  @P1 IADD3 R12, PT, PT, R12, 0x1, RZ ;  /* 0x000000010c0c1810 */ /* 0x000fe20007ffe0ff */
[----:B------:R-:W-:Y:S06]  /*23e0*/  BRA.U !UP0, `(.L_x_18) ;  /* 0x0000000508ac7547 */ /* 0x000fec000b800000 */
[----:B------:R-:W0:Y:S02]  /*23f0*/  LDC.64 R2, c[0x0][0x380] ;  /* 0x0000e000ff027b82 */ /* 0x000e240000000a00 */
.L_x_21:
[----:B------:R-:W1:Y:S01]  /*2400*/  LDC R27, c[0x0][0x394] ;  /* 0x0000e500ff1b7b82 */ /* 0x000e620000000800 */
[----:B0-----:R-:W-:-:S05]  /*2410*/  IMAD.WIDE R4, R18, 0x4, R2 ;  /* 0x0000000412047825 */ /* 0x001fca00078e0202 */
[----:B------:R-:W2:Y:S01]  /*2420*/  LDG.E.CONSTANT R14, desc[UR6][R4.64] ;  /* 0x00000006040e7981 */ /* 0x000ea2000c1e9900 */
[----:B-1----:R-:W-:-:S05]  /*2430*/  IMAD.WIDE R6, R27, 0x4, R4 ;  /* 0x000000041b067825 */ /* 0x002fca00078e0204 */
[----:B------:R-:W3:Y:S01]  /*2440*/  LDG.E.CONSTANT R0, desc[UR6][R6.64] ;  /* 0x0000000606007981 */ /* 0x000ee2000c1e9900 */
[----:B------:R-:W-:-:S04]  /*2450*/  UIADD3 UR4, UPT, UPT, UR4, 0x2, URZ ;  /* 0x0000000204047890 */ /* 0x000fc8000fffe0ff */
[----:B------:R-:W-:Y:S01]  /*2460*/  UISETP.NE.AND UP0, UPT, UR4, URZ, UPT ;  /* 0x000000ff0400728c */ /* 0x000fe2000bf05270 */
[----:B--2---:R-:W-:-:S13]  /*2470*/  FSETP.NAN.AND P0, PT, |R14|, |R14|, PT ;  /* 0x4000000e0e00720b */ /* 0x004fda0003f08200 */
[----:B------:R-:W-:Y:S02]  /*2480*/  @P0 IADD3 R12, PT, PT, R12, 0x1, RZ ;  /* 0x000000010c0c0810 */ /* 0x000fe40007ffe0ff */
[----:B---3--:R-:W-:Y:S01]  /*2490*/  FSETP.NAN.AND P1, PT, |R0|, |R0|, PT ;  /* 0x400000000000720b */ /* 0x008fe20003f28200 */
[----:B------:R-:W-:-:S12]  /*24a0*/  @P0 BRA `(.L_x_19) ;  /* 0x0000000000b40947 */ /* 0x000fd80003800000 */
[C---:B------:R-:W-:Y:S01]  /*24b0*/  FADD R6, R21.reuse, R14 ;  /* 0x0000000e15067221 */ /* 0x040fe20000000000 */
[----:B------:R-:W-:Y:S01]  /*24c0*/  FFMA R22, R14, R14, RZ ;  /* 0x0000000e0e167223 */ /* 0x000fe200000000ff */
[----:B------:R-:W-:Y:S02]  /*24d0*/  FADD R20, RZ, R23 ;  /* 0x00000017ff147221 */ /* 0x000fe40000000000 */
[----:B------:R-:W-:-:S04]  /*24e0*/  FADD R5, -R21, R6 ;  /* 0x0000000615057221 */ /* 0x000fc80000000100 */
[----:B------:R-:W-:Y:S01]  /*24f0*/  FADD R4, R6, -R5 ;  /* 0x8000000506047221 */ /* 0x000fe20000000000 */
[----:B------:R-:W-:-:S03]  /*2500*/  FADD R5, -R5, R14 ;  /* 0x0000000e05057221 */ /* 0x000fc60000000100 */
[----:B------:R-:W-:-:S04]  /*2510*/  FADD R4, R21, -R4 ;  /* 0x8000000415047221 */ /* 0x000fc80000000000 */
[----:B------:R-:W-:Y:S01]  /*2520*/  FADD R5, R4, R5 ;  /* 0x0000000504057221 */ /* 0x000fe20000000000 */
[----:B------:R-:W-:-:S03]  /*2530*/  FFMA R4, R22, R14, R13 ;  /* 0x0000000e16047223 */ /* 0x000fc6000000000d */
[----:B------:R-:W-:Y:S01]  /*2540*/  FADD R23, R20, R5 ;  /* 0x0000000514177221 */ /* 0x000fe20000000000 */
[----:B------:R-:W-:-:S03]  /*2550*/  FADD R5, -R13, R4 ;  /* 0x000000040d057221 */ /* 0x000fc60000000100 */
[----:B------:R-:W-:Y:S01]  /*2560*/  FADD R21, R6, R23 ;  /* 0x0000001706157221 */ /* 0x000fe20000000000 */
[--C-:B------:R-:W-:Y:S01]  /*2570*/  FFMA R24, R22, R14, -R5.reuse ;  /* 0x0000000e16187223 */ /* 0x100fe20000000805 */
[C---:B------:R-:W-:Y:S01]  /*2580*/  FADD R14, R17.reuse, R22 ;  /* 0x00000016110e7221 */ /* 0x040fe20000000000 */
[----:B------:R-:W-:Y:S01]  /*2590*/  FADD R20, R4, -R5 ;  /* 0x8000000504147221 */ /* 0x000fe20000000000 */
[----:B------:R-:W-:Y:S02]  /*25a0*/  FADD R6, R6, -R21 ;  /* 0x8000001506067221 */ /* 0x000fe40000000000 */
[----:B------:R-:W-:Y:S01]  /*25b0*/  FADD R7, -R17, R14 ;  /* 0x0000000e11077221 */ /* 0x000fe20000000100 */
[----:B------:R-:W-:Y:S01]  /*25c0*/  FADD R5, R13, -R20 ;  /* 0x800000140d057221 */ /* 0x000fe20000000000 */
[----:B------:R-:W-:Y:S02]  /*25d0*/  FADD R23, R23, R6 ;  /* 0x0000000617177221 */ /* 0x000fe40000000000 */
[--C-:B------:R-:W-:Y:S01]  /*25e0*/  FADD R20, R14, -R7.reuse ;  /* 0x800000070e147221 */ /* 0x100fe20000000000 */
[----:B------:R-:W-:Y:S01]  /*25f0*/  FADD R7, R22, -R7 ;  /* 0x8000000716077221 */ /* 0x000fe20000000000 */
[----:B------:R-:W-:Y:S01]  /*2600*/  FADD R5, R5, R24 ;  /* 0x0000001805057221 */ /* 0x000fe20000000000 */
[----:B------:R-:W-:Y:S01]  /*2610*/  FADD R24, RZ, R19 ;  /* 0x00000013ff187221 */ /* 0x000fe20000000000 */
[----:B------:R-:W-:-:S04]  /*2620*/  FADD R20, R17, -R20 ;  /* 0x8000001411147221 */ /* 0x000fc80000000000 */
[----:B------:R-:W-:Y:S01]  /*2630*/  FADD R7, R20, R7 ;  /* 0x0000000714077221 */ /* 0x000fe20000000000 */
[----:B------:R-:W-:-:S03]  /*2640*/  FFMA R20, R22, R22, R29 ;  /* 0x0000001616147223 */ /* 0x000fc6000000001d */
[----:B------:R-:W-:Y:S01]  /*2650*/  FADD R19, R24, R7 ;  /* 0x0000000718137221 */ /* 0x000fe20000000000 */
[----:B------:R-:W-:-:S03]  /*2660*/  FADD R7, -R29, R20 ;  /* 0x000000141d077221 */ /* 0x000fc60000000100 */
[----:B------:R-:W-:Y:S01]  /*2670*/  FADD R17, R14, R19 ;  /* 0x000000130e117221 */ /* 0x000fe20000000000 */
[--C-:B------:R-:W-:Y:S01]  /*2680*/  FADD R24, R20, -R7.reuse ;  /* 0x8000000714187221 */ /* 0x100fe20000000000 */
[----:B------:R-:W-:Y:S01]  /*2690*/  FFMA R7, R22, R22, -R7 ;  /* 0x0000001616077223 */ /* 0x000fe20000000807 */
[----:B------:R-:W-:Y:S01]  /*26a0*/  FADD R22, RZ, R15 ;  /* 0x0000000fff167221 */ /* 0x000fe20000000000 */
[----:B------:R-:W-:Y:S01]  /*26b0*/  FADD R14, R14, -R17 ;  /* 0x800000110e0e7221 */ /* 0x000fe20000000000 */
[----:B------:R-:W-:Y:S02]  /*26c0*/  FADD R24, R29, -R24 ;  /* 0x800000181d187221 */ /* 0x000fe40000000000 */
[----:B------:R-:W-:Y:S01]  /*26d0*/  FADD R5, R22, R5 ;  /* 0x0000000516057221 */ /* 0x000fe20000000000 */
[----:B------:R-:W-:Y:S01]  /*26e0*/  FADD R19, R19, R14 ;  /* 0x0000000e13137221 */ /* 0x000fe20000000000 */
[----:B------:R-:W-:Y:S01]  /*26f0*/  FADD R7, R24, R7 ;  /* 0x0000000718077221 */ /* 0x000fe20000000000 */
[----:B------:R-:W-:Y:S01]  /*2700*/  FADD R24, RZ, R11 ;  /* 0x0000000bff187221 */ /* 0x000fe20000000000 */
[----:B------:R-:W-:-:S03]  /*2710*/  FADD R13, R4, R5 ;  /* 0x00000005040d7221 */ /* 0x000fc60000000000 */
[----:B------:R-:W-:Y:S01]  /*2720*/  FADD R11, R24, R7 ;  /* 0x00000007180b7221 */ /* 0x000fe20000000000 */
[----:B------:R-:W-:-:S03]  /*2730*/  FADD R4, R4, -R13 ;  /* 0x8000000d04047221 */ /* 0x000fc60000000000 */
[----:B------:R-:W-:Y:S01]  /*2740*/  FADD R29, R20, R11 ;  /* 0x0000000b141d7221 */ /* 0x000fe20000000000 */
[----:B------:R-:W-:-:S03]  /*2750*/  FADD R15, R5, R4 ;  /* 0x00000004050f7221 */ /* 0x000fc60000000000 */
[----:B------:R-:W-:-:S04]  /*2760*/  FADD R20, R20, -R29 ;  /* 0x8000001d14147221 */ /* 0x000fc80000000000 */
[----:B------:R-:W-:-:S07]  /*2770*/  FADD R11, R11, R20 ;  /* 0x000000140b0b7221 */ /* 0x000fce0000000000 */
.L_x_19:
[----:B------:R-:W-:Y:S01]  /*2780*/  @P1 IADD3 R12, PT, PT, R12, 0x1, RZ ;  /* 0x000000010c0c1810 */ /* 0x000fe20007ffe0ff */
[----:B------:R-:W-:Y:S06]  /*2790*/  @P1 BRA `(.L_x_20) ;  /* 0x0000000000b41947 */ /* 0x000fec0003800000 */
[C---:B------:R-:W-:Y:S01]  /*27a0*/  FADD R4, R21.reuse, R0 ;  /* 0x0000000015047221 */ /* 0x040fe20000000000 */
[----:B------:R-:W-:Y:S01]  /*27b0*/  FFMA R14, R0, R0, RZ ;  /* 0x00000000000e7223 */ /* 0x000fe200000000ff */
[----:B------:R-:W-:Y:S01]  /*27c0*/  FADD R22, RZ, R23 ;  /* 0x00000017ff167221 */ /* 0x000fe20000000000 */
[----:B------:R-:W-:Y:S01]  /*27d0*/  FADD R24, RZ, R11 ;  /* 0x0000000bff187221 */ /* 0x000fe20000000000 */
[----:B------:R-:W-:-:S04]  /*27e0*/  FADD R5, -R21, R4 ;  /* 0x0000000415057221 */ /* 0x000fc80000000100 */
[----:B------:R-:W-:Y:S01]  /*27f0*/  FADD R6, R4, -R5 ;  /* 0x8000000504067221 */ /* 0x000fe20000000000 */
[----:B------:R-:W-:-:S03]  /*2800*/  FADD R20, -R5, R0 ;  /* 0x0000000005147221 */ /* 0x000fc60000000100 */
[----:B------:R-:W-:Y:S01]  /*2810*/  FADD R21, R21, -R6 ;  /* 0x8000000615157221 */ /* 0x000fe20000000000 */
[----:B------:R-:W-:-:S03]  /*2820*/  FFMA R6, R14, R0, R13 ;  /* 0x000000000e067223 */ /* 0x000fc6000000000d */
[----:B------:R-:W-:Y:S01]  /*2830*/  FADD R5, R21, R20 ;  /* 0x0000001415057221 */ /* 0x000fe20000000000 */
[----:B------:R-:W-:-:S03]  /*2840*/  FADD R7, -R13, R6 ;  /* 0x000000060d077221 */ /* 0x000fc60000000100 */
[----:B------:R-:W-:Y:S01]  /*2850*/  FADD R23, R22, R5 ;  /* 0x0000000516177221 */ /* 0x000fe20000000000 */
[--C-:B------:R-:W-:Y:S01]  /*2860*/  FADD R20, R6, -R7.reuse ;  /* 0x8000000706147221 */ /* 0x100fe20000000000 */
[----:B------:R-:W-:Y:S01]  /*2870*/  FFMA R7, R14, R0, -R7 ;  /* 0x000000000e077223 */ /* 0x000fe20000000807 */
[----:B------:R-:W-:Y:S01]  /*2880*/  FADD R0, R17, R14 ;  /* 0x0000000e11007221 */ /* 0x000fe20000000000 */
[C---:B------:R-:W-:Y:S01]  /*2890*/  FADD R21, R4.reuse, R23 ;  /* 0x0000001704157221 */ /* 0x040fe20000000000 */
[----:B------:R-:W-:Y:S02]  /*28a0*/  FADD R20, R13, -R20 ;  /* 0x800000140d147221 */ /* 0x000fe40000000000 */
[----:B------:R-:W-:Y:S01]  /*28b0*/  FADD R13, -R17, R0 ;  /* 0x00000000110d7221 */ /* 0x000fe20000000100 */
[----:B------:R-:W-:Y:S01]  /*28c0*/  FADD R4, R4, -R21 ;  /* 0x8000001504047221 */ /* 0x000fe20000000000 */
[----:B------:R-:W-:Y:S02]  /*28d0*/  FADD R5, R20, R7 ;  /* 0x0000000714057221 */ /* 0x000fe40000000000 */
[--C-:B------:R-:W-:Y:S01]  /*28e0*/  FADD R20, R0, -R13.reuse ;  /* 0x8000000d00147221 */ /* 0x100fe20000000000 */
[----:B------:R-:W-:Y:S01]  /*28f0*/  FADD R22, R14, -R13 ;  /* 0x8000000d0e167221 */ /* 0x000fe20000000000 */
[----:B------:R-:W-:-:S02]  /*2900*/  FADD R23, R23, R4 ;  /* 0x0000000417177221 */ /* 0x000fc40000000000 */
[----:B------:R-:W-:Y:S01]  /*2910*/  FADD R7, R17, -R20 ;  /* 0x8000001411077221 */ /* 0x000fe20000000000 */
[----:B------:R-:W-:-:S03]  /*2920*/  FFMA R20, R14, R14, R29 ;  /* 0x0000000e0e147223 */ /* 0x000fc6000000001d */
[----:B------:R-:W-:Y:S01]  /*2930*/  FADD R7, R7, R22 ;  /* 0x0000001607077221 */ /* 0x000fe20000000000 */
[----:B------:R-:W-:-:S04]  /*2940*/  FADD R13, -R29, R20 ;  /* 0x000000141d0d7221 */ /* 0x000fc80000000100 */
[--C-:B------:R-:W-:Y:S01]  /*2950*/  FADD R22, R20, -R13.reuse ;  /* 0x8000000d14167221 */ /* 0x100fe20000000000 */
[----:B------:R-:W-:Y:S01]  /*2960*/  FFMA R13, R14, R14, -R13 ;  /* 0x0000000e0e0d7223 */ /* 0x000fe2000000080d */
[----:B------:R-:W-:Y:S02]  /*2970*/  FADD R14, RZ, R19 ;  /* 0x00000013ff0e7221 */ /* 0x000fe40000000000 */
[----:B------:R-:W-:Y:S02]  /*2980*/  FADD R22, R29, -R22 ;  /* 0x800000161d167221 */ /* 0x000fe40000000000 */
[----:B------:R-:W-:Y:S02]  /*2990*/  FADD R19, R14, R7 ;  /* 0x000000070e137221 */ /* 0x000fe40000000000 */
[----:B------:R-:W-:Y:S01]  /*29a0*/  FADD R13, R22, R13 ;  /* 0x0000000d160d7221 */ /* 0x000fe20000000000 */
[----:B------:R-:W-:Y:S01]  /*29b0*/  FADD R22, RZ, R15 ;  /* 0x0000000fff167221 */ /* 0x000fe20000000000 */
[----:B------:R-:W-:-:S02]  /*29c0*/  FADD R17, R0, R19 ;  /* 0x0000001300117221 */ /* 0x000fc40000000000 */
[----:B------:R-:W-:Y:S01]  /*29d0*/  FADD R11, R24, R13 ;  /* 0x0000000d180b7221 */ /* 0x000fe20000000000 */
[----:B------:R-:W-:Y:S01]  /*29e0*/  FADD R5, R22, R5 ;  /* 0x0000000516057221 */ /* 0x000fe20000000000 */
[----:B------:R-:W-:Y:S02]  /*29f0*/  FADD R0, R0, -R17 ;  /* 0x8000001100007221 */ /* 0x000fe40000000000 */
[----:B------:R-:W-:Y:S01]  /*2a00*/  FADD R29, R20, R11 ;  /* 0x0000000b141d7221 */ /* 0x000fe20000000000 */
[----:B------:R-:W-:Y:S01]  /*2a10*/  FADD R13, R6, R5 ;  /* 0x00000005060d7221 */ /* 0x000fe20000000000 */
[----:B------:R-:W-:Y:S02]  /*2a20*/  FADD R19, R19, R0 ;  /* 0x0000000013137221 */ /* 0x000fe40000000000 */
[----:B------:R-:W-:Y:S01]  /*2a30*/  FADD R20, R20, -R29 ;  /* 0x8000001d14147221 */ /* 0x000fe20000000000 */
[----:B------:R-:W-:-:S03]  /*2a40*/  FADD R6, R6, -R13 ;  /* 0x8000000d06067221 */ /* 0x000fc60000000000 */
[----:B------:R-:W-:Y:S01]  /*2a50*/  FADD R11, R11, R20 ;  /* 0x000000140b0b7221 */ /* 0x000fe20000000000 */
[----:B------:R-:W-:-:S07]  /*2a60*/  FADD R15, R5, R6 ;  /* 0x00000006050f7221 */ /* 0x000fce0000000000 */
.L_x_20:
[----:B------:R-:W-:Y:S02]  /*2a70*/  IADD3 R16, PT, PT, R16, 0x2, RZ ;  /* 0x0000000210107810 */ /* 0x000fe40007ffe0ff */
[----:B------:R-:W-:Y:S01]  /*2a80*/  LEA R18, R27, R18, 0x1 ;  /* 0x000000121b127211 */ /* 0x000fe200078e08ff */
[----:B------:R-:W-:Y:S06]  /*2a90*/  BRA.U UP0, `(.L_x_21) ;  /* 0xfffffff900587547 */ /* 0x000fec000b83ffff */
.L_x_18:
[----:B------:R-:W-:-:S07]  /*2aa0*/  IADD3 R0, PT, PT, R16, 0x1, RZ ;  /* 0x0000000110007810 */ /* 0x000fce0007ffe0ff */
.L_x_15:
[----:B------:R-:W0:Y:S02]  /*2ab0*/  LDCU UR4, c[0x0][0x390] ;  /* 0x00007200ff0477ac */ /* 0x000e240008000800 */
[----:B0-----:R-:W-:-:S04]  /*2ac0*/  ULOP3.LUT UR4, UR4, 0x1, URZ, 0xc0, !UPT ;  /* 0x0000000104047892 */ /* 0x001fc8000f8ec0ff */
[----:B------:R-:W-:-:S09]  /*2ad0*/  UISETP.NE.U32.AND UP0, UPT, UR4, 0x1, UPT ;  /* 0x000000010400788c */ /* 0x000fd2000bf05070 */
[----:B------:R-:W-:Y:S05]  /*2ae0*/  BRA.U UP0, `(.L_x_14) ;  /* 0x0000000100cc7547 */ /* 0x000fea000b800000 */
[----:B------:R-:W-:-:S04]  /*2af0*/  IMAD R27, R0, R27, R8 ;  /* 0x0000001b001b7224 */ /* 0x000fc800078e0208 */
[----:B------:R-:W-:-:S05]  /*2b00*/  IMAD.WIDE R2, R27, 0x4, R2 ;  /* 0x000000041b027825 */ /* 0x000fca00078e0202 */
        /* <DEDUP_REMOVED lines=10> */
[-C--:B------:R-:W-:Y:S01]  /*2bb0*/  FFMA R4, R0, R16.reuse, R13 ;  /* 0x0000001000047223 */ /* 0x080fe2000000000d */
[----:B------:R-:W-:Y:S01]  /*2bc0*/  FADD R11, RZ, R11 ;  /* 0x0000000bff0b7221 */ /* 0x000fe20000000000 */
[--C-:B------:R-:W-:Y:S01]  /*2bd0*/  FADD R14, R6, -R3.reuse ;  /* 0x80000003060e7221 */ /* 0x100fe20000000000 */
[----:B------:R-:W-:Y:S01]  /*2be0*/  FADD R18, R0, -R3 ;  /* 0x8000000300127221 */ /* 0x000fe20000000000 */
[----:B------:R-:W-:Y:S01]  /*2bf0*/  FADD R3, -R17, R2 ;  /* 0x0000000211037221 */ /* 0x000fe20000000100 */
[----:B------:R-:W-:Y:S01]  /*2c00*/  FADD R5, -R13, R4 ;  /* 0x000000040d057221 */ /* 0x000fe20000000100 */
[----:B------:R-:W-:Y:S01]  /*2c10*/  FADD R21, R21, -R14 ;  /* 0x8000000e15157221 */ /* 0x000fe20000000000 */
[-C--:B------:R-:W-:Y:S01]  /*2c20*/  FFMA R14, R16, R16.reuse, R29 ;  /* 0x00000010100e7223 */ /* 0x080fe2000000001d */
[----:B------:R-:W-:Y:S01]  /*2c30*/  FADD R20, R2, -R3 ;  /* 0x8000000302147221 */ /* 0x000fe20000000000 */
[--C-:B------:R-:W-:Y:S01]  /*2c40*/  FADD R22, R4, -R5.reuse ;  /* 0x8000000504167221 */ /* 0x100fe20000000000 */
[-C--:B------:R-:W-:Y:S01]  /*2c50*/  FFMA R0, R0, R16.reuse, -R5 ;  /* 0x0000001000007223 */ /* 0x080fe20000000805 */
[----:B------:R-:W-:Y:S01]  /*2c60*/  FADD R7, -R29, R14 ;  /* 0x0000000e1d077221 */ /* 0x000fe20000000100 */
[----:B------:R-:W-:Y:S01]  /*2c70*/  FADD R3, R16, -R3 ;  /* 0x8000000310037221 */ /* 0x000fe20000000000 */
[----:B------:R-:W-:Y:S01]  /*2c80*/  FADD R20, R17, -R20 ;  /* 0x8000001411147221 */ /* 0x000fe20000000000 */
        /* <DEDUP_REMOVED lines=25> */
.L_x_14:
[----:B------:R-:W-:Y:S02]  /*2e20*/  ISETP.NE.AND P0, PT, R12, RZ, PT ;  /* 0x000000ff0c00720c */ /* 0x000fe40003f05270 */
[----:B------:R-:W-:-:S11]  /*2e30*/  MOV R4, 0x7fffffff ;  /* 0x7fffffff00047802 */ /* 0x000fd60000000f00 */
[----:B------:R-:W-:Y:S05]  /*2e40*/  @P0 BRA `(.L_x_22) ;  /* 0x00000008003c0947 */ /* 0x000fea0003800000 */
[-C--:B------:R-:W-:Y:S01]  /*2e50*/  FMUL R6, R21, R10.reuse ;  /* 0x0000000a15067220 */ /* 0x080fe20000400000 */
[----:B------:R-:W-:-:S03]  /*2e60*/  FMUL R16, R17, R10 ;  /* 0x0000000a11107220 */ /* 0x000fc60000400000 */
[-C--:B------:R-:W-:Y:S01]  /*2e70*/  FFMA R0, R21, R10.reuse, -R6 ;  /* 0x0000000a15007223 */ /* 0x080fe20000000806 */
[----:B------:R-:W-:-:S03]  /*2e80*/  FFMA R14, R17, R10, -R16 ;  /* 0x0000000a110e7223 */ /* 0x000fc60000000810 */
[-C--:B------:R-:W-:Y:S01]  /*2e90*/  FFMA R3, R23, R10.reuse, R0 ;  /* 0x0000000a17037223 */ /* 0x080fe20000000000 */
[----:B------:R-:W-:-:S03]  /*2ea0*/  FFMA R18, R19, R10, R14 ;  /* 0x0000000a13127223 */ /* 0x000fc6000000000e */
[----:B------:R-:W-:-:S04]  /*2eb0*/  FADD R7, R6, R3 ;  /* 0x0000000306077221 */ /* 0x000fc80000000000 */
[----:B------:R-:W-:Y:S01]  /*2ec0*/  FADD R6, -R6, R7 ;  /* 0x0000000706067221 */ /* 0x000fe20000000100 */
[----:B------:R-:W-:-:S03]  /*2ed0*/  FMUL R0, R7, R7 ;  /* 0x0000000707007220 */ /* 0x000fc60000400000 */
[----:B------:R-:W-:Y:S01]  /*2ee0*/  FADD R6, R3, -R6 ;  /* 0x8000000603067221 */ /* 0x000fe20000000000 */
[----:B------:R-:W-:-:S03]  /*2ef0*/  FFMA R2, R7, R7, -R0 ;  /* 0x0000000707027223 */ /* 0x000fc60000000800 */
[----:B------:R-:W-:-:S04]  /*2f00*/  FMUL R3, R7, R6 ;  /* 0x0000000607037220 */ /* 0x000fc80000400000 */
[----:B------:R-:W-:-:S04]  /*2f10*/  FFMA R3, R7, R6, R3 ;  /* 0x0000000607037223 */ /* 0x000fc80000000003 */
[----:B------:R-:W-:Y:S01]  /*2f20*/  FADD R3, R2, R3 ;  /* 0x0000000302037221 */ /* 0x000fe20000000000 */
[----:B------:R-:W-:-:S03]  /*2f30*/  FADD R2, R16, R18 ;  /* 0x0000001210027221 */ /* 0x000fc60000000000 */
[----:B------:R-:W-:Y:S01]  /*2f40*/  FFMA R14, R6, R6, R3 ;  /* 0x00000006060e7223 */ /* 0x000fe20000000003 */
[----:B------:R-:W-:-:S03]  /*2f50*/  FADD R5, -R16, R2 ;  /* 0x0000000210057221 */ /* 0x000fc60000000100 */
[----:B------:R-:W-:Y:S01]  /*2f60*/  FADD R3, R0, R14 ;  /* 0x0000000e00037221 */ /* 0x000fe20000000000 */
[----:B------:R-:W-:-:S03]  /*2f70*/  FADD R5, R18, -R5 ;  /* 0x8000000512057221 */ /* 0x000fc60000000000 */
[--C-:B------:R-:W-:Y:S01]  /*2f80*/  FADD R27, R2, -R3.reuse ;  /* 0x80000003021b7221 */ /* 0x100fe20000000000 */
[----:B------:R-:W-:-:S03]  /*2f90*/  FADD R0, R0, -R3 ;  /* 0x8000000300007221 */ /* 0x000fc60000000000 */
[----:B------:R-:W-:Y:S01]  /*2fa0*/  FADD R16, -R2, R27 ;  /* 0x0000001b02107221 */ /* 0x000fe20000000100 */
[----:B------:R-:W-:-:S03]  /*2fb0*/  FADD R0, R14, R0 ;  /* 0x000000000e007221 */ /* 0x000fc60000000000 */
[--C-:B------:R-:W-:Y:S01]  /*2fc0*/  FADD R18, R27, -R16.reuse ;  /* 0x800000101b127221 */ /* 0x100fe20000000000 */
[----:B------:R-:W-:Y:S01]  /*2fd0*/  FADD R14, -R3, -R16 ;  /* 0x80000010030e7221 */ /* 0x000fe20000000100 */
[CC--:B------:R-:W-:Y:S02]  /*2fe0*/  FMUL R16, R13.reuse, R10.reuse ;  /* 0x0000000a0d107220 */ /* 0x0c0fe40000400000 */
[----:B------:R-:W-:Y:S02]  /*2ff0*/  FADD R18, R2, -R18 ;  /* 0x8000001202127221 */ /* 0x000fe40000000000 */
[-C--:B------:R-:W-:Y:S02]  /*3000*/  FFMA R22, R13, R10.reuse, -R16 ;  /* 0x0000000a0d167223 */ /* 0x080fe40000000810 */
[----:B------:R-:W-:Y:S01]  /*3010*/  FADD R14, R18, R14 ;  /* 0x0000000e120e7221 */ /* 0x000fe20000000000 */
[----:B------:R-:W-:Y:S01]  /*3020*/  FADD R18, R5, -R0 ;  /* 0x8000000005127221 */ /* 0x000fe20000000000 */
[----:B------:R-:W-:-:S03]  /*3030*/  FFMA R22, R15, R10, R22 ;  /* 0x0000000a0f167223 */ /* 0x000fc60000000016 */
[----:B------:R-:W-:Y:S01]  /*3040*/  FADD R20, R14, R18 ;  /* 0x000000120e147221 */ /* 0x000fe20000000000 */
[----:B------:R-:W-:-:S03]  /*3050*/  FADD R14, R16, R22 ;  /* 0x00000016100e7221 */ /* 0x000fc60000000000 */
[----:B------:R-:W-:Y:S01]  /*3060*/  FADD R18, R27, R20 ;  /* 0x000000141b127221 */ /* 0x000fe20000000000 */
[----:B------:R-:W-:-:S03]  /*3070*/  FADD R16, -R16, R14 ;  /* 0x0000000e10107221 */ /* 0x000fc60000000100 */
[----:B------:R-:W-:Y:S01]  /*3080*/  FADD R27, -R27, R18 ;  /* 0x000000121b1b7221 */ /* 0x000fe20000000100 */
[----:B------:R-:W-:-:S03]  /*3090*/  FADD R22, R22, -R16 ;  /* 0x8000001016167221 */ /* 0x000fc60000000000 */
[----:B------:R-:W-:Y:S01]  /*30a0*/  FADD R27, R20, -R27 ;  /* 0x8000001b141b7221 */ /* 0x000fe20000000000 */
[----:B------:R-:W-:-:S04]  /*30b0*/  FMUL R20, R29, R10 ;  /* 0x0000000a1d147220 */ /* 0x000fc80000400000 */
[----:B------:R-:W-:Y:S01]  /*30c0*/  FFMA R16, R29, R10, -R20 ;  /* 0x0000000a1d107223 */ /* 0x000fe20000000814 */
[----:B------:R-:W-:-:S03]  /*30d0*/  FSETP.GT.AND P0, PT, R18, -R27, PT ;  /* 0x8000001b1200720b */ /* 0x000fc60003f04000 */
[----:B------:R-:W-:Y:S01]  /*30e0*/  FFMA R24, R11, R10, R16 ;  /* 0x0000000a0b187223 */ /* 0x000fe20000000010 */
[----:B------:R-:W-:-:S03]  /*30f0*/  FADD R16, R18, R27 ;  /* 0x0000001b12107221 */ /* 0x000fc60000000000 */
[----:B------:R-:W-:-:S04]  /*3100*/  FADD R18, R20, R24 ;  /* 0x0000001814127221 */ /* 0x000fc80000000000 */
[----:B------:R-:W-:-:S04]  /*3110*/  FADD R20, -R20, R18 ;  /* 0x0000001214147221 */ /* 0x000fc80000000100 */
[----:B------:R-:W-:Y:S01]  /*3120*/  FADD R20, R24, -R20 ;  /* 0x8000001418147221 */ /* 0x000fe20000000000 */
[----:B------:R-:W-:Y:S06]  /*3130*/  @!P0 BRA `(.L_x_22) ;  /* 0x0000000400808947 */ /* 0x000fec0003800000 */
[C---:B------:R-:W-:Y:S01]  /*3140*/  FMUL R24, R7.reuse, R14 ;  /* 0x0000000e07187220 */ /* 0x040fe20000400000 */
[----:B------:R-:W-:-:S03]  /*3150*/  FMUL R27, R7, R22 ;  /* 0x00000016071b7220 */ /* 0x000fc60000400000 */
[-C--:B------:R-:W-:Y:S01]  /*3160*/  FFMA R7, R7, R14.reuse, -R24 ;  /* 0x0000000e07077223 */ /* 0x080fe20000000818 */
[----:B------:R-:W-:-:S04]  /*3170*/  FFMA R14, R6, R14, R27 ;  /* 0x0000000e060e7223 */ /* 0x000fc8000000001b */
[----:B------:R-:W-:Y:S01]  /*3180*/  FADD R7, R7, R14 ;  /* 0x0000000e07077221 */ /* 0x000fe20000000000 */
[----:B------:R-:W-:-:S03]  /*3190*/  FMUL R14, R2, R0 ;  /* 0x00000000020e7220 */ /* 0x000fc60000400000 */
[----:B------:R-:W-:Y:S01]  /*31a0*/  FFMA R6, R6, R22, R7 ;  /* 0x0000001606067223 */ /* 0x000fe20000000007 */
[-C--:B------:R-:W-:Y:S01]  /*31b0*/  FMUL R7, R2, R3.reuse ;  /* 0x0000000302077220 */ /* 0x080fe20000400000 */
[-C--:B------:R-:W-:Y:S02]  /*31c0*/  FFMA R14, R5, R3.reuse, R14 ;  /* 0x00000003050e7223 */ /* 0x080fe4000000000e */
[----:B------:R-:W-:Y:S01]  /*31d0*/  FADD R27, R24, R6 ;  /* 0x00000006181b7221 */ /* 0x000fe20000000000 */
[----:B------:R-:W-:-:S03]  /*31e0*/  FFMA R2, R2, R3, -R7 ;  /* 0x0000000302027223 */ /* 0x000fc60000000807 */
[----:B------:R-:W-:Y:S01]  /*31f0*/  FADD R24, -R24, R27 ;  /* 0x0000001b18187221 */ /* 0x000fe20000000100 */
[----:B------:R-:W-:Y:S01]  /*3200*/  FADD R14, R2, R14 ;  /* 0x0000000e020e7221 */ /* 0x000fe20000000000 */
[----:B------:R-:W-:Y:S02]  /*3210*/  FMUL R2, R27, 4 ;  /* 0x408000001b027820 */ /* 0x000fe40000400000 */
[----:B------:R-:W-:Y:S01]  /*3220*/  FADD R24, R6, -R24 ;  /* 0x8000001806187221 */ /* 0x000fe20000000000 */
[----:B------:R-:W-:Y:S01]  /*3230*/  FFMA R14, R5, R0, R14 ;  /* 0x00000000050e7223 */ /* 0x000fe2000000000e */
[----:B------:R-:W-:-:S03]  /*3240*/  FFMA R27, R27, 4, -R2 ;  /* 0x408000001b1b7823 */ /* 0x000fc60000000802 */
[----:B------:R-:W-:Y:S01]  /*3250*/  FADD R6, R7, R14 ;  /* 0x0000000e07067221 */ /* 0x000fe20000000000 */
[----:B------:R-:W-:-:S03]  /*3260*/  FFMA R24, R24, 4, R27 ;  /* 0x4080000018187823 */ /* 0x000fc6000000001b */
[----:B------:R-:W-:Y:S01]  /*3270*/  FADD R7, -R7, R6 ;  /* 0x0000000607077221 */ /* 0x000fe20000000100 */
[----:B------:R-:W-:-:S03]  /*3280*/  FADD R27, R2, R24 ;  /* 0x00000018021b7221 */ /* 0x000fc60000000000 */
[----:B------:R-:W-:Y:S01]  /*3290*/  FADD R7, R14, -R7 ;  /* 0x800000070e077221 */ /* 0x000fe20000000000 */
[----:B------:R-:W-:Y:S01]  /*32a0*/  FADD R5, -R2, R27 ;  /* 0x0000001b02057221 */ /* 0x000fe20000000100 */
[----:B------:R-:W-:-:S03]  /*32b0*/  FMUL R2, R6, 6 ;  /* 0x40c0000006027820 */ /* 0x000fc60000400000 */
[----:B------:R-:W-:Y:S01]  /*32c0*/  FADD R24, R24, -R5 ;  /* 0x8000000518187221 */ /* 0x000fe20000000000 */
[----:B------:R-:W-:Y:S01]  /*32d0*/  FADD R5, R18, -R27 ;  /* 0x8000001b12057221 */ /* 0x000fe20000000000 */
[----:B------:R-:W-:Y:S02]  /*32e0*/  FFMA R6, R6, 6, -R2 ;  /* 0x40c0000006067823 */ /* 0x000fe40000000802 */
[----:B------:R-:W-:Y:S01]  /*32f0*/  FADD R20, R20, -R24 ;  /* 0x8000001814147221 */ /* 0x000fe20000000000 */
[----:B------:R-:W-:Y:S01]  /*3300*/  FADD R14, -R18, R5 ;  /* 0x00000005120e7221 */ /* 0x000fe20000000100 */
[----:B------:R-:W-:Y:S01]  /*3310*/  FFMA R7, R7, 6, R6 ;  /* 0x40c0000007077823 */ /* 0x000fe20000000006 */
[----:B------:R-:W-:Y:S02]  /*3320*/  FMUL R6, R3, R3 ;  /* 0x0000000303067220 */ /* 0x000fe40000400000 */
[--C-:B------:R-:W-:Y:S01]  /*3330*/  FADD R27, -R27, -R14.reuse ;  /* 0x8000000e1b1b7221 */ /* 0x100fe20000000100 */
[----:B------:R-:W-:-:S04]  /*3340*/  FADD R14, R5, -R14 ;  /* 0x8000000e050e7221 */ /* 0x000fc80000000000 */
[----:B------:R-:W-:Y:S01]  /*3350*/  FADD R14, R18, -R14 ;  /* 0x8000000e120e7221 */ /* 0x000fe20000000000 */
[----:B------:R-:W-:-:S03]  /*3360*/  FMUL R18, R3, R0 ;  /* 0x0000000003127220 */ /* 0x000fc60000400000 */
[----:B------:R-:W-:Y:S01]  /*3370*/  FADD R27, R14, R27 ;  /* 0x0000001b0e1b7221 */ /* 0x000fe20000000000 */
[CC--:B------:R-:W-:Y:S01]  /*3380*/  FFMA R18, R3.reuse, R0.reuse, R18 ;  /* 0x0000000003127223 */ /* 0x0c0fe20000000012 */
[----:B------:R-:W-:Y:S02]  /*3390*/  FFMA R3, R3, R3, -R6 ;  /* 0x0000000303037223 */ /* 0x000fe40000000806 */
[----:B------:R-:W-:Y:S01]  /*33a0*/  FADD R20, R27, R20 ;  /* 0x000000141b147221 */ /* 0x000fe20000000000 */
[C---:B------:R-:W-:Y:S01]  /*33b0*/  FADD R27, R2.reuse, R7 ;  /* 0x00000007021b7221 */ /* 0x040fe20000000000 */
[----:B------:R-:W-:Y:S02]  /*33c0*/  FADD R3, R3, R18 ;  /* 0x0000001203037221 */ /* 0x000fe40000000000 */
[----:B------:R-:W-:Y:S01]  /*33d0*/  FADD R14, R5, R20 ;  /* 0x00000014050e7221 */ /* 0x000fe20000000000 */
[----:B------:R-:W-:Y:S01]  /*33e0*/  FADD R2, -R2, R27 ;  /* 0x0000001b02027221 */ /* 0x000fe20000000100 */
[----:B------:R-:W-:-:S02]  /*33f0*/  FFMA R3, R0, R0, R3 ;  /* 0x0000000000037223 */ /* 0x000fc40000000003 */
[C---:B------:R-:W-:Y:S01]  /*3400*/  FADD R0, R14.reuse, R27 ;  /* 0x0000001b0e007221 */ /* 0x040fe20000000000 */
[----:B------:R-:W-:Y:S01]  /*3410*/  FADD R5, -R5, R14 ;  /* 0x0000000e05057221 */ /* 0x000fe20000000100 */
[----:B------:R-:W-:Y:S02]  /*3420*/  FADD R7, R7, -R2 ;  /* 0x8000000207077221 */ /* 0x000fe40000000000 */
        /* <DEDUP_REMOVED lines=24> */
[----:B------:R-:W-:Y:S02]  /*35b0*/  FADD R0, R0, -R27 ;  /* 0x8000001b00007221 */ /* 0x000fe40000000000 */
[----:B------:R-:W-:Y:S01]  /*35c0*/  FADD R18, R5, -R18 ;  /* 0x8000001205127221 */ /* 0x000fe20000000000 */
[----:B------:R-:W-:-:S03]  /*35d0*/  FMUL R5, R16, R16 ;  /* 0x0000001010057220 */ /* 0x000fc60000400000 */
[----:B------:R-:W-:Y:S02]  /*35e0*/  FADD R7, R18, R7 ;  /* 0x0000000712077221 */ /* 0x000fe40000000000 */
[----:B------:R-:W-:Y:S02]  /*35f0*/  FSETP.NAN.AND P0, PT, R5, R5, PT ;  /* 0x000000050500720b */ /* 0x000fe40003f08000 */
[----:B------:R-:W-:Y:S02]  /*3600*/  FADD R0, R7, R0 ;  /* 0x0000000007007221 */ /* 0x000fe40000000000 */
[----:B------:R-:W-:Y:S02]  /*3610*/  FSETP.LEU.OR P0, PT, R5, RZ, P0 ;  /* 0x000000ff0500720b */ /* 0x000fe4000070b400 */
        /* <DEDUP_REMOVED lines=17> */
.L_x_23:
[----:B------:R-:W-:-:S07]  /*3730*/  FADD R4, R4, -3 ;  /* 0xc040000004047421 */ /* 0x000fce0000000000 */
.L_x_22:
[----:B------:R-:W0:Y:S01]  /*3740*/  LDC.64 R2, c[0x0][0x3a0] ;  /* 0x0000e800ff027b82 */ /* 0x000e220000000a00 */
[----:B------:R-:W1:Y:S01]  /*3750*/  LDCU UR4, c[0x0][0x398] ;  /* 0x00007300ff0477ac */ /* 0x000e620008000800 */
[----:B------:R-:W-:-:S04]  /*3760*/  IADD3 R9, PT, PT, R9, 0x1, RZ ;  /* 0x0000000109097810 */ /* 0x000fc80007ffe0ff */
[----:B-1----:R-:W-:Y:S01]  /*3770*/  ISETP.GE.AND P0, PT, R9, UR4, PT ;  /* 0x0000000409007c0c */ /* 0x002fe2000bf06270 */
[----:B0-----:R-:W-:-:S05]  /*3780*/  IMAD.WIDE.U32 R2, R25, 0x4, R2 ;  /* 0x0000000419027825 */ /* 0x001fca00078e0002 */
[----:B------:R1:W-:Y:S07]  /*3790*/  STG.E desc[UR6][R2.64], R4 ;  /* 0x0000000402007986 */ /* 0x0003ee000c101906 */
[----:B------:R-:W-:Y:S05]  /*37a0*/  @!P0 BRA `(.L_x_24) ;  /* 0xffffffe000108947 */ /* 0x000fea000383ffff */
[----:B------:R-:W-:Y:S05]  /*37b0*/  EXIT ;  /* 0x000000000000794d */ /* 0x000fea0003800000 */
        .weak           $__internal_0_$__cuda_sm20_rcp_rn_f32_slowpath
        .type           $__internal_0_$__cuda_sm20_rcp_rn_f32_slowpath,@function
        .size           $__internal_0_$__cuda_sm20_rcp_rn_f32_slowpath,($__internal_1_$__cuda_sm3x_div_rn_noftz_f32_slowpath - $__internal_0_$__cuda_sm20_rcp_rn_f32_slowpath)
$__internal_0_$__cuda_sm20_rcp_rn_f32_slowpath:
[----:B------:R-:W-:-:S04]  /*37c0*/  SHF.L.U32 R4, R0, 0x1, RZ ;  /* 0x0000000100047819 */ /* 0x000fc800000006ff */
[----:B------:R-:W-:-:S04]  /*37d0*/  SHF.R.U32.HI R4, RZ, 0x18, R4 ;  /* 0x00000018ff047819 */ /* 0x000fc80000011604 */
[----:B------:R-:W-:-:S13]  /*37e0*/  ISETP.NE.U32.AND P0, PT, R4, RZ, PT ;  /* 0x000000ff0400720c */ /* 0x000fda0003f05070 */
[----:B------:R-:W-:Y:S05]  /*37f0*/  @P0 BRA `(.L_x_25) ;  /* 0x00000000002c0947 */ /* 0x000fea0003800000 */
[----:B------:R-:W-:-:S04]  /*3800*/  SHF.L.U32 R4, R0, 0x1, RZ ;  /* 0x0000000100047819 */ /* 0x000fc800000006ff */
[----:B------:R-:W-:-:S13]  /*3810*/  ISETP.NE.AND P0, PT, R4, RZ, PT ;  /* 0x000000ff0400720c */ /* 0x000fda0003f05270 */
[----:B------:R2:W3:Y:S01]  /*3820*/  @!P0 MUFU.RCP R4, R0 ;  /* 0x0000000000048308 */ /* 0x0004e20000001000 */
[----:B------:R-:W-:Y:S05]  /*3830*/  @!P0 BRA `(.L_x_26) ;  /* 0x0000000000a48947 */ /* 0x000fea0003800000 */
[----:B------:R-:W-:-:S04]  /*3840*/  FFMA R5, R0, 1.84467440737095516160e+19, RZ ;  /* 0x5f80000000057823 */ /* 0x000fc800000000ff */
[----:B--2---:R-:W3:Y:S02]  /*3850*/  MUFU.RCP R0, R5 ;  /* 0x0000000500007308 */ /* 0x004ee40000001000 */
[----:B---3--:R-:W-:-:S04]  /*3860*/  FFMA R4, R5, R0, -1 ;  /* 0xbf80000005047423 */ /* 0x008fc80000000000 */
[----:B------:R-:W-:-:S04]  /*3870*/  FADD.FTZ R7, -R4, -RZ ;  /* 0x800000ff04077221 */ /* 0x000fc80000010100 */
[----:B------:R-:W-:-:S04]  /*3880*/  FFMA R0, R0, R7, R0 ;  /* 0x0000000700007223 */ /* 0x000fc80000000000 */
[----:B------:R-:W-:Y:S01]  /*3890*/  FFMA R4, R0, 1.84467440737095516160e+19, RZ ;  /* 0x5f80000000047823 */ /* 0x000fe200000000ff */
[----:B------:R-:W-:Y:S06]  /*38a0*/  BRA `(.L_x_26) ;  /* 0x0000000000887947 */ /* 0x000fec0003800000 */
.L_x_25:
[----:B------:R-:W-:-:S04]  /*38b0*/  IADD3 R5, PT, PT, R4, -0xfd, RZ ;  /* 0xffffff0304057810 */ /* 0x000fc80007ffe0ff */
[----:B------:R-:W-:-:S13]  /*38c0*/  ISETP.GT.U32.AND P0, PT, R5, 0x1, PT ;  /* 0x000000010500780c */ /* 0x000fda0003f04070 */
[----:B------:R-:W-:Y:S05]  /*38d0*/  @P0 BRA `(.L_x_27) ;  /* 0x0000000000780947 */ /* 0x000fea0003800000 */
[----:B------:R-:W-:Y:S01]  /*38e0*/  LOP3.LUT R6, R0, 0x7fffff, RZ, 0xc0, !PT ;  /* 0x007fffff00067812 */ /* 0x000fe200078ec0ff */
[----:B------:R-:W-:-:S03]  /*38f0*/  HFMA2 R12, -RZ, RZ, 0, 1.78813934326171875e-07 ;  /* 0x00000003ff0c7431 */ /* 0x000fc600000001ff */
[----:B------:R-:W-:-:S04]  /*3900*/  LOP3.LUT R6, R6, 0x3f800000, RZ, 0xfc, !PT ;  /* 0x3f80000006067812 */ /* 0x000fc800078efcff */
[----:B------:R-:W0:Y:S01]  /*3910*/  MUFU.RCP R7, R6 ;  /* 0x0000000600077308 */ /* 0x000e220000001000 */
[----:B------:R-:W-:Y:S01]  /*3920*/  SHF.L.U32 R13, R12, R5, RZ ;  /* 0x000000050c0d7219 */ /* 0x000fe200000006ff */
[----:B0-----:R-:W-:-:S04]  /*3930*/  FFMA R10, R6, R7, -1 ;  /* 0xbf800000060a7423 */ /* 0x001fc80000000007 */
[----:B------:R-:W-:-:S04]  /*3940*/  FADD.FTZ R10, -R10, -RZ ;  /* 0x800000ff0a0a7221 */ /* 0x000fc80000010100 */
[CCC-:B------:R-:W-:Y:S01]  /*3950*/  FFMA.RM R11, R7.reuse, R10.reuse, R7.reuse ;  /* 0x0000000a070b7223 */ /* 0x1c0fe20000004007 */
[----:B------:R-:W-:-:S04]  /*3960*/  FFMA.RP R10, R7, R10, R7 ;  /* 0x0000000a070a7223 */ /* 0x000fc80000008007 */
[C---:B------:R-:W-:Y:S02]  /*3970*/  LOP3.LUT R7, R11.reuse, 0x7fffff, RZ, 0xc0, !PT ;  /* 0x007fffff0b077812 */ /* 0x040fe400078ec0ff */
[----:B------:R-:W-:Y:S02]  /*3980*/  FSETP.NEU.FTZ.AND P0, PT, R11, R10, PT ;  /* 0x0000000a0b00720b */ /* 0x000fe40003f1d000 */
[----:B------:R-:W-:Y:S02]  /*3990*/  LOP3.LUT R10, R7, 0x800000, RZ, 0xfc, !PT ;  /* 0x00800000070a7812 */ /* 0x000fe400078efcff */
[----:B------:R-:W-:Y:S02]  /*39a0*/  SEL R7, RZ, 0xffffffff, !P0 ;  /* 0xffffffffff077807 */ /* 0x000fe40004000000 */
[----:B------:R-:W-:Y:S02]  /*39b0*/  LOP3.LUT R6, R13, R10, RZ, 0xc0, !PT ;  /* 0x0000000a0d067212 */ /* 0x000fe400078ec0ff */
[----:B------:R-:W-:-:S02]  /*39c0*/  IADD3 R7, PT, PT, -R7, RZ, RZ ;  /* 0x000000ff07077210 */ /* 0x000fc40007ffe1ff */
[-C--:B------:R-:W-:Y:S02]  /*39d0*/  SHF.R.U32.HI R6, RZ, R5.reuse, R6 ;  /* 0x00000005ff067219 */ /* 0x080fe40000011606 */
[----:B------:R-:W-:Y:S02]  /*39e0*/  LOP3.LUT P1, RZ, R7, R5, R10, 0xf8, !PT ;  /* 0x0000000507ff7212 */ /* 0x000fe4000782f80a */
[C---:B------:R-:W-:Y:S02]  /*39f0*/  LOP3.LUT P0, RZ, R6.reuse, 0x1, RZ, 0xc0, !PT ;  /* 0x0000000106ff7812 */ /* 0x040fe4000780c0ff */
[----:B------:R-:W-:-:S04]  /*3a00*/  LOP3.LUT P2, RZ, R6, 0x2, RZ, 0xc0, !PT ;  /* 0x0000000206ff7812 */ /* 0x000fc8000784c0ff */
[----:B------:R-:W-:Y:S02]  /*3a10*/  PLOP3.LUT P0, PT, P0, P1, P2, 0xe0, 0x0 ;  /* 0x000000000000781c */ /* 0x000fe40000703c20 */
[----:B------:R-:W-:Y:S02]  /*3a20*/  LOP3.LUT P1, RZ, R0, 0x7fffff, RZ, 0xc0, !PT ;  /* 0x007fffff00ff7812 */ /* 0x000fe4000782c0ff */
[----:B------:R-:W-:-:S04]  /*3a30*/  SEL R5, RZ, 0x1, !P0 ;  /* 0x00000001ff057807 */ /* 0x000fc80004000000 */
[----:B------:R-:W-:-:S04]  /*3a40*/  IADD3 R5, PT, PT, -R5, RZ, RZ ;  /* 0x000000ff05057210 */ /* 0x000fc80007ffe1ff */
[----:B------:R-:W-:Y:S02]  /*3a50*/  ISETP.GE.AND P0, PT, R5, RZ, PT ;  /* 0x000000ff0500720c */ /* 0x000fe40003f06270 */
[----:B------:R-:W-:-:S04]  /*3a60*/  IADD3 R5, PT, PT, R4, -0xfc, RZ ;  /* 0xffffff0404057810 */ /* 0x000fc80007ffe0ff */
[----:B------:R-:W-:-:S07]  /*3a70*/  SHF.R.U32.HI R5, RZ, R5, R10 ;  /* 0x00000005ff057219 */ /* 0x000fce000001160a */
[----:B------:R-:W-:-:S04]  /*3a80*/  @!P0 IADD3 R5, PT, PT, R5, 0x1, RZ ;  /* 0x0000000105058810 */ /* 0x000fc80007ffe0ff */
[----:B------:R-:W-:-:S04]  /*3a90*/  @!P1 SHF.L.U32 R5, R5, 0x1, RZ ;  /* 0x0000000105059819 */ /* 0x000fc800000006ff */
[----:B------:R-:W-:Y:S01]  /*3aa0*/  LOP3.LUT R4, R5, 0x80000000, R0, 0xf8, !PT ;  /* 0x8000000005047812 */ /* 0x000fe200078ef800 */
[----:B------:R-:W-:Y:S06]  /*3ab0*/  BRA `(.L_x_26) ;  /* 0x0000000000047947 */ /* 0x000fec0003800000 */
.L_x_27:
[----:B------:R0:W1:Y:S02]  /*3ac0*/  MUFU.RCP R4, R0 ;  /* 0x0000000000047308 */ /* 0x0000640000001000 */
.L_x_26:
[----:B-1-3--:R-:W-:Y:S02]  /*3ad0*/  MOV R10, R4 ;  /* 0x00000004000a7202 */ /* 0x00afe40000000f00 */
[----:B------:R-:W-:Y:S02]  /*3ae0*/  MOV R4, R2 ;  /* 0x0000000200047202 */ /* 0x000fe40000000f00 */
[----:B------:R-:W-:-:S04]  /*3af0*/  MOV R5, 0x0 ;  /* 0x0000000000057802 */ /* 0x000fc80000000f00 */
[----:B0-2---:R-:W-:Y:S05]  /*3b00*/  RET.REL.NODEC R4 `(kurtosis_many_series_one_param_f32) ;  /* 0xffffffc4043c7950 */ /* 0x005fea0003c3ffff */
        .weak           $__internal_1_$__cuda_sm3x_div_rn_noftz_f32_slowpath
        .type           $__internal_1_$__cuda_sm3x_div_rn_noftz_f32_slowpath,@function
        .size           $__internal_1_$__cuda_sm3x_div_rn_noftz_f32_slowpath,(.L_x_60 - $__internal_1_$__cuda_sm3x_div_rn_noftz_f32_slowpath)
$__internal_1_$__cuda_sm3x_div_rn_noftz_f32_slowpath:
[----:B------:R-:W-:Y:S02]  /*3b10*/  SHF.R.U32.HI R4, RZ, 0x17, R3 ;  /* 0x00000017ff047819 */ /* 0x000fe40000011603 */
[----:B------:R-:W-:Y:S02]  /*3b20*/  SHF.R.U32.HI R5, RZ, 0x17, R0 ;  /* 0x00000017ff057819 */ /* 0x000fe40000011600 */
[----:B------:R-:W-:Y:S02]  /*3b30*/  LOP3.LUT R4, R4, 0xff, RZ, 0xc0, !PT ;  /* 0x000000ff04047812 */ /* 0x000fe400078ec0ff */
[----:B------:R-:W-:Y:S02]  /*3b40*/  LOP3.LUT R27, R5, 0xff, RZ, 0xc0, !PT ;  /* 0x000000ff051b7812 */ /* 0x000fe400078ec0ff */
[----:B------:R-:W-:Y:S02]  /*3b50*/  IADD3 R7, PT, PT, R4, -0x1, RZ ;  /* 0xffffffff04077810 */ /* 0x000fe40007ffe0ff */
[----:B------:R-:W-:-:S02]  /*3b60*/  IADD3 R6, PT, PT, R27, -0x1, RZ ;  /* 0xffffffff1b067810 */ /* 0x000fc40007ffe0ff */
[----:B------:R-:W-:-:S04]  /*3b70*/  ISETP.GT.U32.AND P0, PT, R7, 0xfd, PT ;  /* 0x000000fd0700780c */ /* 0x000fc80003f04070 */
[----:B------:R-:W-:-:S13]  /*3b80*/  ISETP.GT.U32.OR P0, PT, R6, 0xfd, P0 ;  /* 0x000000fd0600780c */ /* 0x000fda0000704470 */
[----:B------:R-:W-:Y:S01]  /*3b90*/  @!P0 MOV R5, RZ ;  /* 0x000000ff00058202 */ /* 0x000fe20000000f00 */
[----:B------:R-:W-:Y:S06]  /*3ba0*/  @!P0 BRA `(.L_x_28) ;  /* 0x00000000005c8947 */ /* 0x000fec0003800000 */
[----:B------:R-:W-:Y:S02]  /*3bb0*/  FSETP.GTU.FTZ.AND P0, PT, |R0|, +INF , PT ;  /* 0x7f8000000000780b */ /* 0x000fe40003f1c200 */
[----:B------:R-:W-:-:S04]  /*3bc0*/  FSETP.GTU.FTZ.AND P1, PT, |R3|, +INF , PT ;  /* 0x7f8000000300780b */ /* 0x000fc80003f3c200 */
[----:B------:R-:W-:-:S13]  /*3bd0*/  PLOP3.LUT P0, PT, P0, P1, PT, 0xf8, 0x8f ;  /* 0x00000000008f781c */ /* 0x000fda0000703f70 */
[----:B------:R-:W-:Y:S05]  /*3be0*/  @P0 BRA `(.L_x_29) ;  /* 0x0000000400440947 */ /* 0x000fea0003800000 */
[----:B------:R-:W-:-:S13]  /*3bf0*/  LOP3.LUT P0, RZ, R3, 0x7fffffff, R0, 0xc8, !PT ;  /* 0x7fffffff03ff7812 */ /* 0x000fda000780c800 */
[----:B------:R-:W-:Y:S05]  /*3c00*/  @!P0 BRA `(.L_x_30) ;  /* 0x0000000400348947 */ /* 0x000fea0003800000 */
[C---:B------:R-:W-:Y:S02]  /*3c10*/  FSETP.NEU.FTZ.AND P2, PT, |R0|.reuse, +INF , PT ;  /* 0x7f8000000000780b */ /* 0x040fe40003f5d200 */
[----:B------:R-:W-:Y:S02]  /*3c20*/  FSETP.NEU.FTZ.AND P1, PT, |R3|, +INF , PT ;  /* 0x7f8000000300780b */ /* 0x000fe40003f3d200 */
[----:B------:R-:W-:-:S11]  /*3c30*/  FSETP.NEU.FTZ.AND P0, PT, |R0|, +INF , PT ;  /* 0x7f8000000000780b */ /* 0x000fd60003f1d200 */
[----:B------:R-:W-:Y:S05]  /*3c40*/  @!P1 BRA !P2, `(.L_x_30) ;  /* 0x0000000400249947 */ /* 0x000fea0005000000 */
[----:B------:R-:W-:-:S04]  /*3c50*/  LOP3.LUT P2, RZ, R0, 0x7fffffff, RZ, 0xc0, !PT ;  /* 0x7fffffff00ff7812 */ /* 0x000fc8000784c0ff */
[----:B------:R-:W-:-:S13]  /*3c60*/  PLOP3.LUT P1, PT, P1, P2, PT, 0x2f, 0xf2 ;  /* 0x0000000000f2781c */ /* 0x000fda0000f24577 */
[----:B------:R-:W-:Y:S05]  /*3c70*/  @P1 BRA `(.L_x_31) ;  /* 0x0000000400101947 */ /* 0x000fea0003800000 */
[----:B------:R-:W-:-:S04]  /*3c80*/  LOP3.LUT P1, RZ, R3, 0x7fffffff, RZ, 0xc0, !PT ;  /* 0x7fffffff03ff7812 */ /* 0x000fc8000782c0ff */
[----:B------:R-:W-:-:S13]  /*3c90*/  PLOP3.LUT P0, PT, P0, P1, PT, 0x2f, 0xf2 ;  /* 0x0000000000f2781c */ /* 0x000fda0000702577 */
[----:B------:R-:W-:Y:S05]  /*3ca0*/  @P0 BRA `(.L_x_32) ;  /* 0x0000000000f80947 */ /* 0x000fea0003800000 */
[----:B------:R-:W-:Y:S02]  /*3cb0*/  ISETP.GE.AND P0, PT, R6, RZ, PT ;  /* 0x000000ff0600720c */ /* 0x000fe40003f06270 */
[----:B------:R-:W-:-:S11]  /*3cc0*/  ISETP.GE.AND P1, PT, R7, RZ, PT ;  /* 0x000000ff0700720c */ /* 0x000fd60003f26270 */
[----:B------:R-:W-:Y:S01]  /*3cd0*/  @P0 MOV R5, RZ ;  /* 0x000000ff00050202 */ /* 0x000fe20000000f00 */
[----:B------:R-:W-:Y:S01]  /*3ce0*/  @!P0 FFMA R0, R0, 1.84467440737095516160e+19, RZ ;  /* 0x5f80000000008823 */ /* 0x000fe200000000ff */
[----:B------:R-:W-:Y:S01]  /*3cf0*/  @!P0 MOV R5, 0xffffffc0 ;  /* 0xffffffc000058802 */ /* 0x000fe20000000f00 */
[----:B------:R-:W-:-:S03]  /*3d00*/  @!P1 FFMA R3, R3, 1.84467440737095516160e+19, RZ ;  /* 0x5f80000003039823 */ /* 0x000fc600000000ff */
[----:B------:R-:W-:-:S07]  /*3d10*/  @!P1 IADD3 R5, PT, PT, R5, 0x40, RZ ;  /* 0x0000004005059810 */ /* 0x000fce0007ffe0ff */
.L_x_28:
[----:B------:R-:W-:Y:S02]  /*3d20*/  LEA R6, R4, 0xc0800000, 0x17 ;  /* 0xc080000004067811 */ /* 0x000fe400078eb8ff */
[----:B------:R-:W-:Y:S02]  /*3d30*/  IADD3 R27, PT, PT, R27, -0x7f, RZ ;  /* 0xffffff811b1b7810 */ /* 0x000fe40007ffe0ff */
[----:B------:R-:W-:-:S03]  /*3d40*/  IADD3 R14, PT, PT, -R6, R3, RZ ;  /* 0x00000003060e7210 */ /* 0x000fc60007ffe1ff */
[C---:B------:R-:W-:Y:S01]  /*3d50*/  IMAD R0, R27.reuse, -0x800000, R0 ;  /* 0xff8000001b007824 */ /* 0x040fe200078e0200 */
[----:B------:R0:W1:Y:S01]  /*3d60*/  MUFU.RCP R3, R14 ;  /* 0x0000000e00037308 */ /* 0x0000620000001000 */
[----:B------:R-:W-:Y:S01]  /*3d70*/  FADD.FTZ R7, -R14, -RZ ;  /* 0x800000ff0e077221 */ /* 0x000fe20000010100 */
[----:B0-----:R-:W-:-:S04]  /*3d80*/  IADD3 R14, PT, PT, R27, 0x7f, -R4 ;  /* 0x0000007f1b0e7810 */ /* 0x001fc80007ffe804 */
[----:B------:R-:W-:Y:S01]  /*3d90*/  IADD3 R5, PT, PT, R14, R5, RZ ;  /* 0x000000050e057210 */ /* 0x000fe20007ffe0ff */
[----:B-1----:R-:W-:-:S04]  /*3da0*/  FFMA R6, R3, R7, 1 ;  /* 0x3f80000003067423 */ /* 0x002fc80000000007 */
[----:B------:R-:W-:-:S04]  /*3db0*/  FFMA R3, R3, R6, R3 ;  /* 0x0000000603037223 */ /* 0x000fc80000000003 */
[----:B------:R-:W-:-:S04]  /*3dc0*/  FFMA R6, R0, R3, RZ ;  /* 0x0000000300067223 */ /* 0x000fc800000000ff */
[----:B------:R-:W-:-:S04]  /*3dd0*/  FFMA R16, R7, R6, R0 ;  /* 0x0000000607107223 */ /* 0x000fc80000000000 */
[----:B------:R-:W-:-:S04]  /*3de0*/  FFMA R6, R3, R16, R6 ;  /* 0x0000001003067223 */ /* 0x000fc80000000006 */
[----:B------:R-:W-:-:S04]  /*3df0*/  FFMA R7, R7, R6, R0 ;  /* 0x0000000607077223 */ /* 0x000fc80000000000 */
[----:B------:R-:W-:-:S05]  /*3e00*/  FFMA R0, R3, R7, R6 ;  /* 0x0000000703007223 */ /* 0x000fca0000000006 */
[----:B------:R-:W-:-:S04]  /*3e10*/  SHF.R.U32.HI R4, RZ, 0x17, R0 ;  /* 0x00000017ff047819 */ /* 0x000fc80000011600 */
[----:B------:R-:W-:-:S04]  /*3e20*/  LOP3.LUT R4, R4, 0xff, RZ, 0xc0, !PT ;  /* 0x000000ff04047812 */ /* 0x000fc800078ec0ff */
[----:B------:R-:W-:-:S04]  /*3e30*/  IADD3 R14, PT, PT, R4, R5, RZ ;  /* 0x00000005040e7210 */ /* 0x000fc80007ffe0ff */
[----:B------:R-:W-:-:S04]  /*3e40*/  IADD3 R4, PT, PT, R14, -0x1, RZ ;  /* 0xffffffff0e047810 */ /* 0x000fc80007ffe0ff */
[----:B------:R-:W-:-:S13]  /*3e50*/  ISETP.GE.U32.AND P0, PT, R4, 0xfe, PT ;  /* 0x000000fe0400780c */ /* 0x000fda0003f06070 */
[----:B------:R-:W-:Y:S05]  /*3e60*/  @!P0 BRA `(.L_x_33) ;  /* 0x0000000000808947 */ /* 0x000fea0003800000 */
[----:B------:R-:W-:-:S13]  /*3e70*/  ISETP.GT.AND P0, PT, R14, 0xfe, PT ;  /* 0x000000fe0e00780c */ /* 0x000fda0003f04270 */
[----:B------:R-:W-:Y:S05]  /*3e80*/  @P0 BRA `(.L_x_34) ;  /* 0x00000000006c0947 */ /* 0x000fea0003800000 */
[----:B------:R-:W-:-:S13]  /*3e90*/  ISETP.GE.AND P0, PT, R14, 0x1, PT ;  /* 0x000000010e00780c */ /* 0x000fda0003f06270 */
[----:B------:R-:W-:Y:S05]  /*3ea0*/  @P0 BRA `(.L_x_35) ;  /* 0x0000000000980947 */ /* 0x000fea0003800000 */
[----:B------:R-:W-:Y:S02]  /*3eb0*/  ISETP.GE.AND P0, PT, R14, -0x18, PT ;  /* 0xffffffe80e00780c */ /* 0x000fe40003f06270 */
[----:B------:R-:W-:-:S11]  /*3ec0*/  LOP3.LUT R0, R0, 0x80000000, RZ, 0xc0, !PT ;  /* 0x8000000000007812 */ /* 0x000fd600078ec0ff */
[----:B------:R-:W-:Y:S05]  /*3ed0*/  @!P0 BRA `(.L_x_35) ;  /* 0x00000000008c8947 */ /* 0x000fea0003800000 */
[CCC-:B------:R-:W-:Y:S01]  /*3ee0*/  FFMA.RZ R4, R3.reuse, R7.reuse, R6.reuse ;  /* 0x0000000703047223 */ /* 0x1c0fe2000000c006 */
[C---:B------:R-:W-:Y:S02]  /*3ef0*/  ISETP.NE.AND P2, PT, R14.reuse, RZ, PT ;  /* 0x000000ff0e00720c */ /* 0x040fe40003f45270 */
[----:B------:R-:W-:Y:S02]  /*3f00*/  ISETP.NE.AND P1, PT, R14, RZ, PT ;  /* 0x000000ff0e00720c */ /* 0x000fe40003f25270 */
[----:B------:R-:W-:Y:S01]  /*3f10*/  LOP3.LUT R5, R4, 0x7fffff, RZ, 0xc0, !PT ;  /* 0x007fffff04057812 */ /* 0x000fe200078ec0ff */
[CCC-:B------:R-:W-:Y:S01]  /*3f20*/  FFMA.RP R4, R3.reuse, R7.reuse, R6.reuse ;  /* 0x0000000703047223 */ /* 0x1c0fe20000008006 */
[----:B------:R-:W-:Y:S01]  /*3f30*/  FFMA.RM R3, R3, R7, R6 ;  /* 0x0000000703037223 */ /* 0x000fe20000004006 */
[----:B------:R-:W-:Y:S02]  /*3f40*/  IADD3 R6, PT, PT, R14, 0x20, RZ ;  /* 0x000000200e067810 */ /* 0x000fe40007ffe0ff */
[----:B------:R-:W-:-:S02]  /*3f50*/  LOP3.LUT R5, R5, 0x800000, RZ, 0xfc, !PT ;  /* 0x0080000005057812 */ /* 0x000fc400078efcff */
[----:B------:R-:W-:Y:S02]  /*3f60*/  IADD3 R7, PT, PT, -R14, RZ, RZ ;  /* 0x000000ff0e077210 */ /* 0x000fe40007ffe1ff */
[----:B------:R-:W-:Y:S02]  /*3f70*/  SHF.L.U32 R6, R5, R6, RZ ;  /* 0x0000000605067219 */ /* 0x000fe400000006ff */
[----:B------:R-:W-:Y:S02]  /*3f80*/  FSETP.NEU.FTZ.AND P0, PT, R4, R3, PT ;  /* 0x000000030400720b */ /* 0x000fe40003f1d000 */
[----:B------:R-:W-:Y:S02]  /*3f90*/  SEL R4, R7, RZ, P2 ;  /* 0x000000ff07047207 */ /* 0x000fe40001000000 */
[----:B------:R-:W-:Y:S02]  /*3fa0*/  ISETP.NE.AND P1, PT, R6, RZ, P1 ;  /* 0x000000ff0600720c */ /* 0x000fe40000f25270 */
[----:B------:R-:W-:-:S02]  /*3fb0*/  SHF.R.U32.HI R4, RZ, R4, R5 ;  /* 0x00000004ff047219 */ /* 0x000fc40000011605 */
[----:B------:R-:W-:Y:S02]  /*3fc0*/  PLOP3.LUT P0, PT, P0, P1, PT, 0xf8, 0x8f ;  /* 0x00000000008f781c */ /* 0x000fe40000703f70 */
[----:B------:R-:W-:Y:S02]  /*3fd0*/  SHF.R.U32.HI R6, RZ, 0x1, R4 ;  /* 0x00000001ff067819 */ /* 0x000fe40000011604 */
[----:B------:R-:W-:-:S04]  /*3fe0*/  SEL R3, RZ, 0x1, !P0 ;  /* 0x00000001ff037807 */ /* 0x000fc80004000000 */
[----:B------:R-:W-:-:S04]  /*3ff0*/  LOP3.LUT R3, R3, 0x1, R6, 0xf8, !PT ;  /* 0x0000000103037812 */ /* 0x000fc800078ef806 */
[----:B------:R-:W-:-:S04]  /*4000*/  LOP3.LUT R3, R3, R4, RZ, 0xc0, !PT ;  /* 0x0000000403037212 */ /* 0x000fc800078ec0ff */
[----:B------:R-:W-:-:S04]  /*4010*/  IADD3 R3, PT, PT, R6, R3, RZ ;  /* 0x0000000306037210 */ /* 0x000fc80007ffe0ff */
[----:B------:R-:W-:Y:S01]  /*4020*/  LOP3.LUT R0, R3, R0, RZ, 0xfc, !PT ;  /* 0x0000000003007212 */ /* 0x000fe200078efcff */
[----:B------:R-:W-:Y:S06]  /*4030*/  BRA `(.L_x_35) ;  /* 0x0000000000347947 */ /* 0x000fec0003800000 */
.L_x_34:
[----:B------:R-:W-:-:S04]  /*4040*/  LOP3.LUT R0, R0, 0x80000000, RZ, 0xc0, !PT ;  /* 0x8000000000007812 */ /* 0x000fc800078ec0ff */
[----:B------:R-:W-:Y:S01]  /*4050*/  LOP3.LUT R0, R0, 0x7f800000, RZ, 0xfc, !PT ;  /* 0x7f80000000007812 */ /* 0x000fe200078efcff */
[----:B------:R-:W-:Y:S06]  /*4060*/  BRA `(.L_x_35) ;  /* 0x0000000000287947 */ /* 0x000fec0003800000 */
.L_x_33:
[----:B------:R-:W-:Y:S01]  /*4070*/  LEA R0, R5, R0, 0x17 ;  /* 0x0000000005007211 */ /* 0x000fe200078eb8ff */
[----:B------:R-:W-:Y:S06]  /*4080*/  BRA `(.L_x_35) ;  /* 0x0000000000207947 */ /* 0x000fec0003800000 */
.L_x_32:
[----:B------:R-:W-:-:S04]  /*4090*/  LOP3.LUT R0, R3, 0x80000000, R0, 0x48, !PT ;  /* 0x8000000003007812 */ /* 0x000fc800078e4800 */
[----:B------:R-:W-:Y:S01]  /*40a0*/  LOP3.LUT R0, R0, 0x7f800000, RZ, 0xfc, !PT ;  /* 0x7f80000000007812 */ /* 0x000fe200078efcff */
[----:B------:R-:W-:Y:S06]  /*40b0*/  BRA `(.L_x_35) ;  /* 0x0000000000147947 */ /* 0x000fec0003800000 */
.L_x_31:
[----:B------:R-:W-:Y:S01]  /*40c0*/  LOP3.LUT R0, R3, 0x80000000, R0, 0x48, !PT ;  /* 0x8000000003007812 */ /* 0x000fe200078e4800 */
[----:B------:R-:W-:Y:S06]  /*40d0*/  BRA `(.L_x_35) ;  /* 0x00000000000c7947 */ /* 0x000fec0003800000 */
.L_x_30:
[----:B------:R-:W0:Y:S01]  /*40e0*/  MUFU.RSQ R0, -QNAN ;  /* 0xffc0000000007908 */ /* 0x000e220000001400 */
[----:B------:R-:W-:Y:S05]  /*40f0*/  BRA `(.L_x_35) ;  /* 0x0000000000047947 */ /* 0x000fea0003800000 */
.L_x_29:
[----:B------:R-:W-:-:S07]  /*4100*/  FADD.FTZ R0, R0, R3 ;  /* 0x0000000300007221 */ /* 0x000fce0000010000 */
.L_x_35:
[----:B------:R-:W-:-:S04]  /*4110*/  HFMA2 R3, -RZ, RZ, 0, 0 ;  /* 0x00000000ff037431 */ /* 0x000fc800000001ff */
[----:B0-----:R-:W-:Y:S05]  /*4120*/  RET.REL.NODEC R2 `(kurtosis_many_series_one_param_f32) ;  /* 0xffffffbc02b47950 */ /* 0x001fea0003c3ffff */
.L_x_36:
[----:B------:R-:W-:-:S00]  /*4130*/  BRA `(.L_x_36) ;  /* 0xfffffffc00fc7947 */ /* 0x000fc0000383ffff */
[----:B------:R-:W-:-:S00]  /*4140*/  NOP ;  /* 0x0000000000007918 */ /* 0x000fc00000000000 */
        /* <DEDUP_REMOVED lines=11> */
.L_x_60:


//--------------------- .text.kurtosis_batch_f32  --------------------------
	.section	.text.kurtosis_batch_f32,"ax",@progbits
	.align	128
        .global         kurtosis_batch_f32
        .type           kurtosis_batch_f32,@function
        .size           kurtosis_batch_f32,(.L_x_62 - kurtosis_batch_f32)
        .other          kurtosis_batch_f32,@"STO_CUDA_ENTRY STV_DEFAULT"
kurtosis_batch_f32:
.text.kurtosis_batch_f32:
[----:B------:R-:W-:Y:S01]  /*0000*/  LDC R1, c[0x0][0x37c] ;  /* 0x0000df00ff017b82 */ /* 0x000fe20000000800 */
[----:B------:R-:W0:Y:S01]  /*0010*/  S2R R0, SR_CTAID.Y ;  /* 0x0000000000007919 */ /* 0x000e220000002600 */
[----:B------:R-:W0:Y:S02]  /*0020*/  LDCU UR4, c[0x0][0x3b8] ;  /* 0x00007700ff0477ac */ /* 0x000e240008000800 */
[----:B0-----:R-:W-:-:S13]  /*0030*/  ISETP.GE.AND P0, PT, R0, UR4, PT ;  /* 0x0000000400007c0c */ /* 0x001fda000bf06270 */
[----:B------:R-:W-:Y:S05]  /*0040*/  @P0 EXIT ;  /* 0x000000000000094d */ /* 0x000fea0003800000 */
[----:B------:R-:W0:Y:S01]  /*0050*/  LDC.64 R2, c[0x0][0x3b0] ;  /* 0x0000ec00ff027b82 */ /* 0x000e220000000a00 */
[----:B------:R-:W1:Y:S01]  /*0060*/  LDCU.64 UR4, c[0x0][0x358] ;  /* 0x00006b00ff0477ac */ /* 0x000e620008000a00 */
[----:B0-----:R-:W-:-:S06]  /*0070*/  IMAD.WIDE.U32 R2, R0, 0x4, R2 ;  /* 0x0000000400027825 */ /* 0x001fcc00078e0002 */
[----:B-1----:R-:W2:Y:S02]  /*0080*/  LDG.E.CONSTANT R2, desc[UR4][R2.64] ;  /* 0x0000000402027981 */ /* 0x002ea4000c1e9900 */
[----:B--2---:R-:W-:-:S13]  /*0090*/  ISETP.GE.AND P0, PT, R2, 0x1, PT ;  /* 0x000000010200780c */ /* 0x004fda0003f06270 */
[----:B------:R-:W-:Y:S05]  /*00a0*/  @!P0 EXIT ;  /* 0x000000000000894d */ /* 0x000fea0003800000 */
[----:B------:R-:W0:Y:S01]  /*00b0*/  S2R R3, SR_TID.X ;  /* 0x0000000000037919 */ /* 0x000e220000002100 */
[----:B------:R-:W0:Y:S01]  /*00c0*/  S2UR UR6, SR_CTAID.X ;  /* 0x00000000000679c3 */ /* 0x000e220000002500 */
[----:B------:R-:W1:Y:S07]  /*00d0*/  LDCU UR7, c[0x0][0x3a8] ;  /* 0x00007500ff0777ac */ /* 0x000e6e0008000800 */
[----:B------:R-:W0:Y:S02]  /*00e0*/  LDC R6, c[0x0][0x360] ;  /* 0x0000d800ff067b82 */ /* 0x000e240000000800 */
[----:B0-----:R-:W-:-:S05]  /*00f0*/  IMAD R3, R6, UR6, R3 ;  /* 0x0000000606037c24 */ /* 0x001fca000f8e0203 */
[----:B-1----:R-:W-:-:S13]  /*0100*/  ISETP.GE.AND P0, PT, R3, UR7, PT ;  /* 0x0000000703007c0c */ /* 0x002fda000bf06270 */
[----:B------:R-:W-:Y:S05]  /*0110*/  @P0 EXIT ;  /* 0x000000000000094d */ /* 0x000fea0003800000 */
[----:B------:R-:W-:-:S05]  /*0120*/  I2FP.F32.U32 R4, R2 ;  /* 0x0000000200047245 */ /* 0x000fca0000201000 */
[----:B------:R-:W-:-:S05]  /*0130*/  VIADD R5, R4, 0x1800000 ;  /* 0x0180000004057836 */ /* 0x000fca0000000000 */
[----:B------:R-:W-:-:S04]  /*0140*/  LOP3.LUT R5, R5, 0x7f800000, RZ, 0xc0, !PT ;  /* 0x7f80000005057812 */ /* 0x000fc800078ec0ff */
[----:B------:R-:W-:-:S13]  /*0150*/  ISETP.GT.U32.AND P0, PT, R5, 0x1ffffff, PT ;  /* 0x01ffffff0500780c */ /* 0x000fda0003f04070 */
[----:B------:R-:W-:Y:S05]  /*0160*/  @P0 BRA `(.L_x_37) ;  /* 0x0000000000100947 */ /* 0x000fea0003800000 */
[----:B------:R-:W-:-:S07]  /*0170*/  MOV R8, 0x190 ;  /* 0x0000019000087802 */ /* 0x000fce0000000f00 */
[----:B------:R-:W-:Y:S05]  /*0180*/  CALL.REL.NOINC `($__internal_2_$__cuda_sm20_rcp_rn_f32_slowpath) ;  /* 0x0000000400807944 */ /* 0x000fea0003c00000 */
[----:B------:R-:W-:Y:S01]  /*0190*/  IMAD.MOV.U32 R4, RZ, RZ, R5 ;  /* 0x000000ffff047224 */ /* 0x000fe200078e0005 */
[----:B------:R-:W-:Y:S06]  /*01a0*/  BRA `(.L_x_38) ;  /* 0x0000000000107947 */ /* 0x000fec0003800000 */
.L_x_37:
[----:B------:R-:W0:Y:S02]  /*01b0*/  MUFU.RCP R5, R4 ;  /* 0x0000000400057308 */ /* 0x000e240000001000 */
[----:B0-----:R-:W-:-:S04]  /*01c0*/  FFMA R7, R4, R5, -1 ;  /* 0xbf80000004077423 */ /* 0x001fc80000000005 */
[----:B------:R-:W-:-:S04]  /*01d0*/  FADD.FTZ R8, -R7, -RZ ;  /* 0x800000ff07087221 */ /* 0x000fc80000010100 */
[----:B------:R-:W-:-:S07]  /*01e0*/  FFMA R4, R5, R8, R5 ;  /* 0x0000000805047223 */ /* 0x000fce0000000005 */
.L_x_38:
[----:B------:R-:W0:Y:S01]  /*01f0*/  LDC R5, c[0x0][0x3ac] ;  /* 0x0000eb00ff057b82 */ /* 0x000e220000000800 */
[----:B------:R-:W1:Y:S01]  /*0200*/  LDCU UR6, c[0x0][0x370] ;  /* 0x00006e00ff0677ac */ /* 0x000e620008000800 */
[----:B------:R-:W2:Y:S01]  /*0210*/  LDCU UR7, c[0x0][0x3a8] ;  /* 0x00007500ff0777ac */ /* 0x000ea20008000800 */
[----:B-1----:R-:W-:Y:S01]  /*0220*/  IMAD R6, R6, UR6, RZ ;  /* 0x0000000606067c24 */ /* 0x002fe2000f8e02ff */
[----:B0-2---:R-:W-:-:S07]  /*0230*/  IADD3 R8, PT, PT, R2, -0x1, R5 ;  /* 0xffffffff02087810 */ /* 0x005fce0007ffe005 */
.L_x_43:
[----:B------:R-:W-:Y:S01]  /*0240*/  ISETP.GE.AND P0, PT, R3, R8, PT ;  /* 0x000000080300720c */ /* 0x000fe20003f06270 */
[----:B------:R-:W-:Y:S01]  /*0250*/  BSSY.RECONVERGENT B0, `(.L_x_39) ;  /* 0x000004b000007945 */ /* 0x000fe20003800200 */
[----:B0-----:R-:W-:-:S11]  /*0260*/  IMAD.MOV.U32 R5, RZ, RZ, 0x7fffffff ;  /* 0x7fffffffff057424 */ /* 0x001fd600078e00ff */
[----:B------:R-:W-:Y:S05]  /*0270*/  @!P0 BRA `(.L_x_40) ;  /* 0x0000000400208947 */ /* 0x000fea0003800000 */
[----:B------:R-:W0:Y:S01]  /*0280*/  LDC.64 R12, c[0x0][0x3a0] ;  /* 0x0000e800ff0c7b82 */ /* 0x000e220000000a00 */
[----:B------:R-:W-:-:S04]  /*0290*/  IADD3 R7, PT, PT, R3, 0x1, -R2 ;  /* 0x0000000103077810 */ /* 0x000fc80007ffe802 */
[----:B------:R-:W-:Y:S01]  /*02a0*/  VIMNMX R7, PT, PT, RZ, R7, !PT ;  /* 0x00000007ff077248 */ /* 0x000fe20007fe0100 */
[----:B0-----:R-:W-:-:S04]  /*02b0*/  IMAD.WIDE R10, R3, 0x4, R12 ;  /* 0x00000004030a7825 */ /* 0x001fc800078e020c */
[----:B------:R-:W-:Y:S02]  /*02c0*/  IMAD.WIDE.U32 R12, R7, 0x4, R12 ;  /* 0x00000004070c7825 */ /* 0x000fe400078e000c */
[----:B------:R-:W2:Y:S04]  /*02d0*/  LDG.E.CONSTANT R10, desc[UR4][R10.64+0x4] ;  /* 0x000004040a0a7981 */ /* 0x000ea8000c1e9900 */
[----:B------:R-:W2:Y:S02]  /*02e0*/  LDG.E.CONSTANT R13, desc[UR4][R12.64] ;  /* 0x000000040c0d7981 */ /* 0x000ea4000c1e9900 */
[----:B--2---:R-:W-:-:S13]  /*02f0*/  ISETP.NE.AND P0, PT, R10, R13, PT ;  /* 0x0000000d0a00720c */ /* 0x004fda0003f05270 */
[----:B------:R-:W-:Y:S05]  /*0300*/  @P0 BRA `(.L_x_40) ;  /* 0x0000000000fc0947 */ /* 0x000fea0003800000 */
[----:B------:R-:W0:Y:S08]  /*0310*/  LDC.64 R16, c[0x0][0x380] ;  /* 0x0000e000ff107b82 */ /* 0x000e300000000a00 */
[----:B------:R-:W1:Y:S08]  /*0320*/  LDC.64 R10, c[0x0][0x388] ;  /* 0x0000e200ff0a7b82 */ /* 0x000e700000000a00 */
[----:B------:R-:W2:Y:S01]  /*0330*/  LDC.64 R14, c[0x0][0x390] ;  /* 0x0000e400ff0e7b82 */ /* 0x000ea20000000a00 */
[----:B0-----:R-:W-:-:S07]  /*0340*/  IMAD.WIDE R18, R3, 0x8, R16 ;  /* 0x0000000803127825 */ /* 0x001fce00078e0210 */
[----:B------:R-:W0:Y:S01]  /*0350*/  LDC.64 R22, c[0x0][0x398] ;  /* 0x0000e600ff167b82 */ /* 0x000e220000000a00 */
[----:B------:R-:W-:Y:S01]  /*0360*/  IMAD.WIDE.U32 R16, R7, 0x8, R16 ;  /* 0x0000000807107825 */ /* 0x000fe200078e0010 */
[----:B------:R-:W3:Y:S03]  /*0370*/  LDG.E.64.CONSTANT R18, desc[UR4][R18.64+0x8] ;  /* 0x0000080412127981 */ /* 0x000ee6000c1e9b00 */
[--C-:B-1----:R-:W-:Y:S02]  /*0380*/  IMAD.WIDE R20, R3, 0x8, R10.reuse ;  /* 0x0000000803147825 */ /* 0x102fe400078e020a */
[----:B------:R-:W3:Y:S02]  /*0390*/  LDG.E.64.CONSTANT R16, desc[UR4][R16.64] ;  /* 0x0000000410107981 */ /* 0x000ee4000c1e9b00 */
[----:B------:R-:W-:Y:S02]  /*03a0*/  IMAD.WIDE.U32 R10, R7, 0x8, R10 ;  /* 0x00000008070a7825 */ /* 0x000fe400078e000a */
[----:B------:R-:W4:Y:S04]  /*03b0*/  LDG.E.64.CONSTANT R20, desc[UR4][R20.64+0x8] ;  /* 0x0000080414147981 */ /* 0x000f28000c1e9b00 */
[----:B------:R-:W4:Y:S01]  /*03c0*/  LDG.E.64.CONSTANT R10, desc[UR4][R10.64] ;  /* 0x000000040a0a7981 */ /* 0x000f22000c1e9b00 */
[----:B--2---:R-:W-:-:S04]  /*03d0*/  IMAD.WIDE R12, R3, 0x8, R14 ;  /* 0x00000008030c7825 */ /* 0x004fc800078e020e */
[----:B------:R-:W-:Y:S02]  /*03e0*/  IMAD.WIDE.U32 R14, R7, 0x8, R14 ;  /* 0x00000008070e7825 */ /* 0x000fe400078e000e */
[----:B------:R-:W2:Y:S02]  /*03f0*/  LDG.E.64.CONSTANT R12, desc[UR4][R12.64+0x8] ;  /* 0x000008040c0c7981 */ /* 0x000ea4000c1e9b00 */
[--C-:B0-----:R-:W-:Y:S02]  /*0400*/  IMAD.WIDE R24, R3, 0x8, R22.reuse ;  /* 0x0000000803187825 */ /* 0x101fe400078e0216 */
[----:B------:R-:W2:Y:S02]  /*0410*/  LDG.E.64.CONSTANT R14, desc[UR4][R14.64] ;  /* 0x000000040e0e7981 */ /* 0x000ea4000c1e9b00 */
[----:B------:R-:W-:Y:S02]  /*0420*/  IMAD.WIDE.U32 R22, R7, 0x8, R22 ;  /* 0x0000000807167825 */ /* 0x000fe400078e0016 */
[----:B------:R-:W5:Y:S04]  /*0430*/  LDG.E.64.CONSTANT R24, desc[UR4][R24.64+0x8] ;  /* 0x0000080418187981 */ /* 0x000f68000c1e9b00 */
[----:B------:R-:W5:Y:S01]  /*0440*/  LDG.E.64.CONSTANT R22, desc[UR4][R22.64] ;  /* 0x0000000416167981 */ /* 0x000f62000c1e9b00 */
[----:B---3--:R-:W-:Y:S01]  /*0450*/  FADD R16, R18, -R16 ;  /* 0x8000001012107221 */ /* 0x008fe20000000000 */
[----:B------:R-:W-:-:S04]  /*0460*/  FADD R17, R19, -R17 ;  /* 0x8000001113117221 */ /* 0x000fc80000000000 */
[----:B------:R-:W-:Y:S01]  /*0470*/  FADD R17, R16, R17 ;  /* 0x0000001110117221 */ /* 0x000fe20000000000 */
[----:B----4-:R-:W-:Y:S01]  /*0480*/  FADD R10, R20, -R10 ;  /* 0x8000000a140a7221 */ /* 0x010fe20000000000 */
[----:B------:R-:W-:Y:S02]  /*0490*/  FADD R11, R21, -R11 ;  /* 0x8000000b150b7221 */ /* 0x000fe40000000000 */
[-C--:B------:R-:W-:Y:S02]  /*04a0*/  FMUL R17, R17, R4.reuse ;  /* 0x0000000411117220 */ /* 0x080fe40000400000 */
[----:B------:R-:W-:Y:S02]  /*04b0*/  FADD R7, R10, R11 ;  /* 0x0000000b0a077221 */ /* 0x000fe40000000000 */
[----:B------:R-:W-:Y:S02]  /*04c0*/  FMUL R16, R17, R17 ;  /* 0x0000001111107220 */ /* 0x000fe40000400000 */
[----:B------:R-:W-:-:S05]  /*04d0*/  FMUL R7, R7, R4 ;  /* 0x0000000407077220 */ /* 0x000fca0000400000 */
[----:B------:R-:W-:Y:S01]  /*04e0*/  FSETP.GT.AND P0, PT, R7, R16, PT ;  /* 0x000000100700720b */ /* 0x000fe20003f04000 */
[----:B--2---:R-:W-:Y:S01]  /*04f0*/  FADD R12, R12, -R14 ;  /* 0x8000000e0c0c7221 */ /* 0x004fe20000000000 */
[----:B------:R-:W-:Y:S01]  /*0500*/  FADD R13, R13, -R15 ;  /* 0x8000000f0d0d7221 */ /* 0x000fe20000000000 */
[----:B-----5:R-:W-:Y:S01]  /*0510*/  FADD R22, R24, -R22 ;  /* 0x8000001618167221 */ /* 0x020fe20000000000 */
[----:B------:R-:W-:Y:S02]  /*0520*/  FADD R23, R25, -R23 ;  /* 0x8000001719177221 */ /* 0x000fe40000000000 */
[----:B------:R-:W-:Y:S02]  /*0530*/  FADD R11, R12, R13 ;  /* 0x0000000d0c0b7221 */ /* 0x000fe40000000000 */
[----:B------:R-:W-:-:S05]  /*0540*/  FADD R23, R22, R23 ;  /* 0x0000001716177221 */ /* 0x000fca0000000000 */
[----:B------:R-:W-:Y:S05]  /*0550*/  @!P0 BRA `(.L_x_40) ;  /* 0x0000000000688947 */ /* 0x000fea0003800000 */
[----:B------:R-:W-:Y:S01]  /*0560*/  FADD R10, R7, -R16 ;  /* 0x80000010070a7221 */ /* 0x000fe20000000000 */
[----:B------:R-:W-:Y:S01]  /*0570*/  FMUL R9, R17, -4 ;  /* 0xc080000011097820 */ /* 0x000fe20000400000 */
[-C--:B------:R-:W-:Y:S01]  /*0580*/  FMUL R12, R23, R4.reuse ;  /* 0x00000004170c7220 */ /* 0x080fe20000400000 */
[----:B------:R-:W-:Y:S01]  /*0590*/  FMUL R11, R11, R4 ;  /* 0x000000040b0b7220 */ /* 0x000fe20000400000 */
[----:B------:R-:W-:Y:S01]  /*05a0*/  FMUL R10, R10, R10 ;  /* 0x0000000a0a0a7220 */ /* 0x000fe20000400000 */
[C---:B------:R-:W-:Y:S01]  /*05b0*/  FMUL R13, R16.reuse, 6 ;  /* 0x40c00000100d7820 */ /* 0x040fe20000400000 */
[----:B------:R-:W-:Y:S01]  /*05c0*/  FMUL R16, R16, R16 ;  /* 0x0000001010107220 */ /* 0x000fe20000400000 */
[----:B------:R-:W-:Y:S02]  /*05d0*/  FFMA R12, R9, R11, R12 ;  /* 0x0000000b090c7223 */ /* 0x000fe4000000000c */
[----:B------:R-:W-:Y:S02]  /*05e0*/  FSETP.NAN.AND P0, PT, R10, R10, PT ;  /* 0x0000000a0a00720b */ /* 0x000fe40003f08000 */
[----:B------:R-:W-:-:S02]  /*05f0*/  FFMA R7, R7, R13, R12 ;  /* 0x0000000d07077223 */ /* 0x000fc4000000000c */
[----:B------:R-:W-:Y:S02]  /*0600*/  FSETP.LEU.OR P0, PT, R10, RZ, P0 ;  /* 0x000000ff0a00720b */ /* 0x000fe4000070b400 */
[----:B------:R-:W-:-:S11]  /*0610*/  FFMA R7, R16, -3, R7 ;  /* 0xc040000010077823 */ /* 0x000fd60000000007 */
[----:B------:R-:W-:Y:S05]  /*0620*/  @P0 BRA `(.L_x_40) ;  /* 0x0000000000340947 */ /* 0x000fea0003800000 */
[----:B------:R-:W0:Y:S01]  /*0630*/  MUFU.RCP R5, R10 ;  /* 0x0000000a00057308 */ /* 0x000e220000001000 */
[----:B------:R-:W-:Y:S07]  /*0640*/  BSSY.RECONVERGENT B1, `(.L_x_41) ;  /* 0x000000a000017945 */ /* 0x000fee0003800200 */
[----:B------:R-:W1:Y:S01]  /*0650*/  FCHK P0, R7, R10 ;  /* 0x0000000a07007302 */ /* 0x000e620000000000 */
[----:B0-----:R-:W-:-:S04]  /*0660*/  FFMA R12, -R10, R5, 1 ;  /* 0x3f8000000a0c7423 */ /* 0x001fc80000000105 */
[----:B------:R-:W-:-:S04]  /*0670*/  FFMA R12, R5, R12, R5 ;  /* 0x0000000c050c7223 */ /* 0x000fc80000000005 */
[----:B------:R-:W-:-:S04]  /*0680*/  FFMA R5, R7, R12, RZ ;  /* 0x0000000c07057223 */ /* 0x000fc800000000ff */
[----:B------:R-:W-:-:S04]  /*0690*/  FFMA R9, -R10, R5, R7 ;  /* 0x000000050a097223 */ /* 0x000fc80000000107 */
[----:B------:R-:W-:Y:S01]  /*06a0*/  FFMA R5, R12, R9, R5 ;  /* 0x000000090c057223 */ /* 0x000fe20000000005 */
[----:B-1----:R-:W-:Y:S06]  /*06b0*/  @!P0 BRA `(.L_x_42) ;  /* 0x0000000000088947 */ /* 0x002fec0003800000 */
[----:B------:R-:W-:-:S07]  /*06c0*/  MOV R12, 0x6e0 ;  /* 0x000006e0000c7802 */ /* 0x000fce0000000f00 */
[----:B------:R-:W-:Y:S05]  /*06d0*/  CALL.REL.NOINC `($__internal_3_$__cuda_sm3x_div_rn_noftz_f32_slowpath) ;  /* 0x0000000000f87944 */ /* 0x000fea0003c00000 */
.L_x_42:
[----:B------:R-:W-:Y:S05]  /*06e0*/  BSYNC.RECONVERGENT B1 ;  /* 0x0000000000017941 */ /* 0x000fea0003800200 */
.L_x_41:
[----:B------:R-:W-:-:S07]  /*06f0*/  FADD R5, R5, -3 ;  /* 0xc040000005057421 */ /* 0x000fce0000000000 */
.L_x_40:
[----:B------:R-:W-:Y:S05]  /*0700*/  BSYNC.RECONVERGENT B0 ;  /* 0x0000000000007941 */ /* 0x000fea0003800200 */
.L_x_39:
[----:B------:R-:W0:Y:S01]  /*0710*/  LDC.64 R10, c[0x0][0x3c0] ;  /* 0x0000f000ff0a7b82 */ /* 0x000e220000000a00 */
[----:B------:R-:W-:Y:S01]  /*0720*/  IMAD R7, R0, UR7, R3 ;  /* 0x0000000700077c24 */ /* 0x000fe2000f8e0203 */
[----:B------:R-:W-:-:S04]  /*0730*/  IADD3 R3, PT, PT, R6, R3, RZ ;  /* 0x0000000306037210 */ /* 0x000fc80007ffe0ff */
[----:B------:R-:W-:Y:S01]  /*0740*/  ISETP.GE.AND P0, PT, R3, UR7, PT ;  /* 0x0000000703007c0c */ /* 0x000fe2000bf06270 */
[----:B0-----:R-:W-:-:S05]  /*0750*/  IMAD.WIDE R10, R7, 0x4, R10 ;  /* 0x00000004070a7825 */ /* 0x001fca00078e020a */
[----:B------:R0:W-:Y:S07]  /*0760*/  STG.E desc[UR4][R10.64], R5 ;  /* 0x000000050a007986 */ /* 0x0001ee000c101904 */
[----:B------:R-:W-:Y:S05]  /*0770*/  @!P0 BRA `(.L_x_43) ;  /* 0xfffffff800b08947 */ /* 0x000fea000383ffff */
[----:B------:R-:W-:Y:S05]  /*0780*/  EXIT ;  /* 0x000000000000794d */ /* 0x000fea0003800000 */
        .weak           $__internal_2_$__cuda_sm20_rcp_rn_f32_slowpath
        .type           $__internal_2_$__cuda_sm20_rcp_rn_f32_slowpath,@function
        .size           $__internal_2_$__cuda_sm20_rcp_rn_f32_slowpath,($__internal_3_$__cuda_sm3x_div_rn_noftz_f32_slowpath - $__internal_2_$__cuda_sm20_rcp_rn_f32_slowpath)
$__internal_2_$__cuda_sm20_rcp_rn_f32_slowpath:
[----:B------:R-:W-:-:S05]  /*0790*/  IMAD.SHL.U32 R5, R4, 0x2, RZ ;  /* 0x0000000204057824 */ /* 0x000fca00078e00ff */
[----:B------:R-:W-:-:S04]  /*07a0*/  SHF.R.U32.HI R5, RZ, 0x18, R5 ;  /* 0x00000018ff057819 */ /* 0x000fc80000011605 */
[----:B------:R-:W-:-:S13]  /*07b0*/  ISETP.NE.U32.AND P0, PT, R5, RZ, PT ;  /* 0x000000ff0500720c */ /* 0x000fda0003f05070 */
[----:B------:R-:W-:Y:S05]  /*07c0*/  @P0 BRA `(.L_x_44) ;  /* 0x00000000002c0947 */ /* 0x000fea0003800000 */
[----:B------:R-:W-:-:S05]  /*07d0*/  IMAD.SHL.U32 R5, R4, 0x2, RZ ;  /* 0x0000000204057824 */ /* 0x000fca00078e00ff */
        /* <DEDUP_REMOVED lines=10> */
.L_x_44:
[----:B------:R-:W-:-:S04]  /*0880*/  IADD3 R7, PT, PT, R5, -0xfd, RZ ;  /* 0xffffff0305077810 */ /* 0x000fc80007ffe0ff */
[----:B------:R-:W-:-:S13]  /*0890*/  ISETP.GT.U32.AND P0, PT, R7, 0x1, PT ;  /* 0x000000010700780c */ /* 0x000fda0003f04070 */
[----:B------:R-:W-:Y:S05]  /*08a0*/  @P0 BRA `(.L_x_46) ;  /* 0x0000000000780947 */ /* 0x000fea0003800000 */
[----:B------:R-:W-:Y:S01]  /*08b0*/  LOP3.LUT R9, R4, 0x7fffff, RZ, 0xc0, !PT ;  /* 0x007fffff04097812 */ /* 0x000fe200078ec0ff */
[----:B------:R-:W-:Y:S02]  /*08c0*/  IMAD.MOV.U32 R14, RZ, RZ, 0x3 ;  /* 0x00000003ff0e7424 */ /* 0x000fe400078e00ff */
[----:B------:R-:W-:Y:S01]  /*08d0*/  VIADD R5, R5, 0xffffff04 ;  /* 0xffffff0405057836 */ /* 0x000fe20000000000 */
[----:B------:R-:W-:Y:S02]  /*08e0*/  LOP3.LUT R9, R9, 0x3f800000, RZ, 0xfc, !PT ;  /* 0x3f80000009097812 */ /* 0x000fe400078efcff */
[----:B------:R-:W-:Y:S02]  /*08f0*/  SHF.L.U32 R13, R14, R7, RZ ;  /* 0x000000070e0d7219 */ /* 0x000fe400000006ff */
[----:B------:R-:W0:Y:S02]  /*0900*/  MUFU.RCP R10, R9 ;  /* 0x00000009000a7308 */ /* 0x000e240000001000 */
        /* <DEDUP_REMOVED lines=9> */
[----:B------:R-:W-:Y:S01]  /*09a0*/  SHF.R.U32.HI R5, RZ, R5, R10 ;  /* 0x00000005ff057219 */ /* 0x000fe2000001160a */
[----:B------:R-:W-:Y:S01]  /*09b0*/  IMAD.MOV R11, RZ, RZ, -R11 ;  /* 0x000000ffff0b7224 */ /* 0x000fe200078e0a0b */
[----:B------:R-:W-:-:S04]  /*09c0*/  SHF.R.U32.HI R12, RZ, R7, R12 ;  /* 0x00000007ff0c7219 */ /* 0x000fc8000001160c */
[----:B------:R-:W-:Y:S02]  /*09d0*/  LOP3.LUT P1, RZ, R11, R7, R10, 0xf8, !PT ;  /* 0x000000070bff7212 */ /* 0x000fe4000782f80a */
[C---:B------:R-:W-:Y:S02]  /*09e0*/  LOP3.LUT P0, RZ, R12.reuse, 0x1, RZ, 0xc0, !PT ;  /* 0x000000010cff7812 */ /* 0x040fe4000780c0ff */
[----:B------:R-:W-:-:S04]  /*09f0*/  LOP3.LUT P2, RZ, R12, 0x2, RZ, 0xc0, !PT ;  /* 0x000000020cff7812 */ /* 0x000fc8000784c0ff */
[----:B------:R-:W-:Y:S02]  /*0a00*/  PLOP3.LUT P0, PT, P0, P1, P2, 0xe0, 0x0 ;  /* 0x000000000000781c */ /* 0x000fe40000703c20 */
[----:B------:R-:W-:Y:S02]  /*0a10*/  LOP3.LUT P1, RZ, R4, 0x7fffff, RZ, 0xc0, !PT ;  /* 0x007fffff04ff7812 */ /* 0x000fe4000782c0ff */
[----:B------:R-:W-:-:S04]  /*0a20*/  SEL R7, RZ, 0x1, !P0 ;  /* 0x00000001ff077807 */ /* 0x000fc80004000000 */
[----:B------:R-:W-:-:S04]  /*0a30*/  IADD3 R7, PT, PT, -R7, RZ, RZ ;  /* 0x000000ff07077210 */ /* 0x000fc80007ffe1ff */
[----:B------:R-:W-:-:S13]  /*0a40*/  ISETP.GE.AND P0, PT, R7, RZ, PT ;  /* 0x000000ff0700720c */ /* 0x000fda0003f06270 */
[----:B------:R-:W-:-:S05]  /*0a50*/  @!P0 VIADD R5, R5, 0x1 ;  /* 0x0000000105058836 */ /* 0x000fca0000000000 */
[----:B------:R-:W-:-:S04]  /*0a60*/  @!P1 SHF.L.U32 R5, R5, 0x1, RZ ;  /* 0x0000000105059819 */ /* 0x000fc800000006ff */
[----:B------:R-:W-:Y:S01]  /*0a70*/  LOP3.LUT R5, R5, 0x80000000, R4, 0xf8, !PT ;  /* 0x8000000005057812 */ /* 0x000fe200078ef804 */
[----:B------:R-:W-:Y:S06]  /*0a80*/  BRA `(.L_x_45) ;  /* 0x0000000000047947 */ /* 0x000fec0003800000 */
.L_x_46:
[----:B------:R0:W1:Y:S02]  /*0a90*/  MUFU.RCP R5, R4 ;  /* 0x0000000400057308 */ /* 0x0000640000001000 */
.L_x_45:
[----:B------:R-:W-:-:S04]  /*0aa0*/  IMAD.MOV.U32 R9, RZ, RZ, 0x0 ;  /* 0x00000000ff097424 */ /* 0x000fc800078e00ff */
[----:B0123--:R-:W-:Y:S05]  /*0ab0*/  RET.REL.NODEC R8 `(kurtosis_batch_f32) ;  /* 0xfffffff408507950 */ /* 0x00ffea0003c3ffff */
        .weak           $__internal_3_$__cuda_sm3x_div_rn_noftz_f32_slowpath
        .type           $__internal_3_$__cuda_sm3x_div_rn_noftz_f32_slowpath,@function
        .size           $__internal_3_$__cuda_sm3x_div_rn_noftz_f32_slowpath,(.L_x_62 - $__internal_3_$__cuda_sm3x_div_rn_noftz_f32_slowpath)
$__internal_3_$__cuda_sm3x_div_rn_noftz_f32_slowpath:
[--C-:B------:R-:W-:Y:S01]  /*0ac0*/  SHF.R.U32.HI R11, RZ, 0x17, R10.reuse ;  /* 0x00000017ff0b7819 */ /* 0x100fe2000001160a */
[----:B------:R-:W-:Y:S01]  /*0ad0*/  BSSY.RECONVERGENT B2, `(.L_x_47) ;  /* 0x0000064000027945 */ /* 0x000fe20003800200 */
[----:B------:R-:W-:Y:S01]  /*0ae0*/  SHF.R.U32.HI R5, RZ, 0x17, R7 ;  /* 0x00000017ff057819 */ /* 0x000fe20000011607 */
[----:B------:R-:W-:Y:S01]  /*0af0*/  IMAD.MOV.U32 R14, RZ, RZ, R10 ;  /* 0x000000ffff0e7224 */ /* 0x000fe200078e000a */
[----:B------:R-:W-:Y:S02]  /*0b00*/  LOP3.LUT R11, R11, 0xff, RZ, 0xc0, !PT ;  /* 0x000000ff0b0b7812 */ /* 0x000fe400078ec0ff */
[----:B------:R-:W-:-:S03]  /*0b10*/  LOP3.LUT R15, R5, 0xff, RZ, 0xc0, !PT ;  /* 0x000000ff050f7812 */ /* 0x000fc600078ec0ff */
[----:B------:R-:W-:Y:S01]  /*0b20*/  VIADD R16, R11, 0xffffffff ;  /* 0xffffffff0b107836 */ /* 0x000fe20000000000 */
[----:B------:R-:W-:-:S04]  /*0b30*/  IADD3 R13, PT, PT, R15, -0x1, RZ ;  /* 0xffffffff0f0d7810 */ /* 0x000fc80007ffe0ff */
[----:B------:R-:W-:-:S04]  /*0b40*/  ISETP.GT.U32.AND P0, PT, R16, 0xfd, PT ;  /* 0x000000fd1000780c */ /* 0x000fc80003f04070 */
[----:B------:R-:W-:-:S13]  /*0b50*/  ISETP.GT.U32.OR P0, PT, R13, 0xfd, P0 ;  /* 0x000000fd0d00780c */ /* 0x000fda0000704470 */
[----:B------:R-:W-:Y:S01]  /*0b60*/  @!P0 IMAD.MOV.U32 R9, RZ, RZ, RZ ;  /* 0x000000ffff098224 */ /* 0x000fe200078e00ff */
[----:B------:R-:W-:Y:S06]  /*0b70*/  @!P0 BRA `(.L_x_48) ;  /* 0x0000000000608947 */ /* 0x000fec0003800000 */
[----:B------:R-:W-:Y:S02]  /*0b80*/  FSETP.GTU.FTZ.AND P0, PT, |R7|, +INF , PT ;  /* 0x7f8000000700780b */ /* 0x000fe40003f1c200 */
[----:B------:R-:W-:Y:S02]  /*0b90*/  FSETP.GTU.FTZ.AND P1, PT, |R10|, +INF , PT ;  /* 0x7f8000000a00780b */ /* 0x000fe40003f3c200 */
[----:B------:R-:W-:Y:S02]  /*0ba0*/  MOV R5, R7 ;  /* 0x0000000700057202 */ /* 0x000fe40000000f00 */
        /* <DEDUP_REMOVED lines=16> */
[----:B------:R-:W-:Y:S02]  /*0cb0*/  @P0 IMAD.MOV.U32 R9, RZ, RZ, RZ ;  /* 0x000000ffff090224 */ /* 0x000fe400078e00ff */
[----:B------:R-:W-:Y:S01]  /*0cc0*/  @!P0 FFMA R7, R5, 1.84467440737095516160e+19, RZ ;  /* 0x5f80000005078823 */ /* 0x000fe200000000ff */
[----:B------:R-:W-:Y:S02]  /*0cd0*/  @!P0 IMAD.MOV.U32 R9, RZ, RZ, -0x40 ;  /* 0xffffffc0ff098424 */ /* 0x000fe400078e00ff */
[----:B------:R-:W-:-:S03]  /*0ce0*/  @!P1 FFMA R14, R10, 1.84467440737095516160e+19, RZ ;  /* 0x5f8000000a0e9823 */ /* 0x000fc600000000ff */
[----:B------:R-:W-:-:S07]  /*0cf0*/  @!P1 IADD3 R9, PT, PT, R9, 0x40, RZ ;  /* 0x0000004009099810 */ /* 0x000fce0007ffe0ff */
.L_x_48:
[----:B------:R-:W-:Y:S01]  /*0d00*/  LEA R5, R11, 0xc0800000, 0x17 ;  /* 0xc08000000b057811 */ /* 0x000fe200078eb8ff */
[----:B------:R-:W-:Y:S01]  /*0d10*/  VIADD R10, R15, 0xffffff81 ;  /* 0xffffff810f0a7836 */ /* 0x000fe20000000000 */
[----:B------:R-:W-:Y:S03]  /*0d20*/  BSSY.RECONVERGENT B3, `(.L_x_53) ;  /* 0x0000035000037945 */ /* 0x000fe60003800200 */
[----:B------:R-:W-:Y:S02]  /*0d30*/  IMAD.IADD R14, R14, 0x1, -R5 ;  /* 0x000000010e0e7824 */ /* 0x000fe400078e0a05 */
[C---:B------:R-:W-:Y:S01]  /*0d40*/  IMAD R5, R10.reuse, -0x800000, R7 ;  /* 0xff8000000a057824 */ /* 0x040fe200078e0207 */
[----:B------:R-:W-:Y:S01]  /*0d50*/  IADD3 R10, PT, PT, R10, 0x7f, -R11 ;  /* 0x0000007f0a0a7810 */ /* 0x000fe20007ffe80b */
[----:B------:R-:W0:Y:S01]  /*0d60*/  MUFU.RCP R13, R14 ;  /* 0x0000000e000d7308 */ /* 0x000e220000001000 */
[----:B------:R-:W-:-:S02]  /*0d70*/  FADD.FTZ R16, -R14, -RZ ;  /* 0x800000ff0e107221 */ /* 0x000fc40000010100 */
[----:B------:R-:W-:Y:S02]  /*0d80*/  IADD3 R10, PT, PT, R10, R9, RZ ;  /* 0x000000090a0a7210 */ /* 0x000fe40007ffe0ff */
[----:B0-----:R-:W-:-:S04]  /*0d90*/  FFMA R18, R13, R16, 1 ;  /* 0x3f8000000d127423 */ /* 0x001fc80000000010 */
[----:B------:R-:W-:-:S04]  /*0da0*/  FFMA R20, R13, R18, R13 ;  /* 0x000000120d147223 */ /* 0x000fc8000000000d */
[----:B------:R-:W-:-:S04]  /*0db0*/  FFMA R7, R5, R20, RZ ;  /* 0x0000001405077223 */ /* 0x000fc800000000ff */
[----:B------:R-:W-:-:S04]  /*0dc0*/  FFMA R18, R16, R7, R5 ;  /* 0x0000000710127223 */ /* 0x000fc80000000005 */
[----:B------:R-:W-:-:S04]  /*0dd0*/  FFMA R13, R20, R18, R7 ;  /* 0x00000012140d7223 */ /* 0x000fc80000000007 */
[----:B------:R-:W-:-:S04]  /*0de0*/  FFMA R16, R16, R13, R5 ;  /* 0x0000000d10107223 */ /* 0x000fc80000000005 */
[----:B------:R-:W-:-:S05]  /*0df0*/  FFMA R5, R20, R16, R13 ;  /* 0x0000001014057223 */ /* 0x000fca000000000d */
[----:B------:R-:W-:-:S04]  /*0e00*/  SHF.R.U32.HI R7, RZ, 0x17, R5 ;  /* 0x00000017ff077819 */ /* 0x000fc80000011605 */
[----:B------:R-:W-:-:S05]  /*0e10*/  LOP3.LUT R7, R7, 0xff, RZ, 0xc0, !PT ;  /* 0x000000ff07077812 */ /* 0x000fca00078ec0ff */
[----:B------:R-:W-:-:S04]  /*0e20*/  IMAD.IADD R11, R7, 0x1, R10 ;  /* 0x00000001070b7824 */ /* 0x000fc800078e020a */
[----:B------:R-:W-:-:S05]  /*0e30*/  VIADD R7, R11, 0xffffffff ;  /* 0xffffffff0b077836 */ /* 0x000fca0000000000 */
        /* <DEDUP_REMOVED lines=10> */
[C---:B------:R-:W-:Y:S01]  /*0ee0*/  IADD3 R14, PT, PT, R11.reuse, 0x20, RZ ;  /* 0x000000200b0e7810 */ /* 0x040fe20007ffe0ff */
[CCC-:B------:R-:W-:Y:S01]  /*0ef0*/  FFMA.RM R10, R20.reuse, R16.reuse, R13.reuse ;  /* 0x00000010140a7223 */ /* 0x1c0fe2000000400d */
[----:B------:R-:W-:Y:S02]  /*0f00*/  ISETP.NE.AND P2, PT, R11, RZ, PT ;  /* 0x000000ff0b00720c */ /* 0x000fe40003f45270 */
[----:B------:R-:W-:Y:S01]  /*0f10*/  LOP3.LUT R9, R7, 0x7fffff, RZ, 0xc0, !PT ;  /* 0x007fffff07097812 */ /* 0x000fe200078ec0ff */
[----:B------:R-:W-:Y:S01]  /*0f20*/  FFMA.RP R7, R20, R16, R13 ;  /* 0x0000001014077223 */ /* 0x000fe2000000800d */
[----:B------:R-:W-:Y:S01]  /*0f30*/  ISETP.NE.AND P1, PT, R11, RZ, PT ;  /* 0x000000ff0b00720c */ /* 0x000fe20003f25270 */
[----:B------:R-:W-:Y:S01]  /*0f40*/  IMAD.MOV R11, RZ, RZ, -R11 ;  /* 0x000000ffff0b7224 */ /* 0x000fe200078e0a0b */
[----:B------:R-:W-:Y:S02]  /*0f50*/  LOP3.LUT R9, R9, 0x800000, RZ, 0xfc, !PT ;  /* 0x0080000009097812 */ /* 0x000fe400078efcff */
[----:B------:R-:W-:-:S02]  /*0f60*/  FSETP.NEU.FTZ.AND P0, PT, R7, R10, PT ;  /* 0x0000000a0700720b */ /* 0x000fc40003f1d000 */
[----:B------:R-:W-:Y:S02]  /*0f70*/  SHF.L.U32 R14, R9, R14, RZ ;  /* 0x0000000e090e7219 */ /* 0x000fe400000006ff */
[----:B------:R-:W-:Y:S02]  /*0f80*/  SEL R10, R11, RZ, P2 ;  /* 0x000000ff0b0a7207 */ /* 0x000fe40001000000 */
[----:B------:R-:W-:Y:S02]  /*0f90*/  ISETP.NE.AND P1, PT, R14, RZ, P1 ;  /* 0x000000ff0e00720c */ /* 0x000fe40000f25270 */
[----:B------:R-:W-:Y:S02]  /*0fa0*/  SHF.R.U32.HI R10, RZ, R10, R9 ;  /* 0x0000000aff0a7219 */ /* 0x000fe40000011609 */
[----:B------:R-:W-:Y:S02]  /*0fb0*/  PLOP3.LUT P0, PT, P0, P1, PT, 0xf8, 0x8f ;  /* 0x00000000008f781c */ /* 0x000fe40000703f70 */
[----:B------:R-:W-:-:S02]  /*0fc0*/  SHF.R.U32.HI R14, RZ, 0x1, R10 ;  /* 0x00000001ff0e7819 */ /* 0x000fc4000001160a */
[----:B------:R-:W-:-:S04]  /*0fd0*/  SEL R7, RZ, 0x1, !P0 ;  /* 0x00000001ff077807 */ /* 0x000fc80004000000 */
[----:B------:R-:W-:-:S04]  /*0fe0*/  LOP3.LUT R7, R7, 0x1, R14, 0xf8, !PT ;  /* 0x0000000107077812 */ /* 0x000fc800078ef80e */
[----:B------:R-:W-:-:S05]  /*0ff0*/  LOP3.LUT R7, R7, R10, RZ, 0xc0, !PT ;  /* 0x0000000a07077212 */ /* 0x000fca00078ec0ff */
[----:B------:R-:W-:-:S05]  /*1000*/  IMAD.IADD R14, R14, 0x1, R7 ;  /* 0x000000010e0e7824 */ /* 0x000fca00078e0207 */
[----:B------:R-:W-:Y:S01]  /*1010*/  LOP3.LUT R5, R14, R5, RZ, 0xfc, !PT ;  /* 0x000000050e057212 */ /* 0x000fe200078efcff */
[----:B------:R-:W-:Y:S06]  /*1020*/  BRA `(.L_x_56) ;  /* 0x0000000000107947 */ /* 0x000fec0003800000 */
.L_x_55:
[----:B------:R-:W-:-:S04]  /*1030*/  LOP3.LUT R5, R5, 0x80000000, RZ, 0xc0, !PT ;  /* 0x8000000005057812 */ /* 0x000fc800078ec0ff */
[----:B------:R-:W-:Y:S01]  /*1040*/  LOP3.LUT R5, R5, 0x7f800000, RZ, 0xfc, !PT ;  /* 0x7f80000005057812 */ /* 0x000fe200078efcff */
[----:B------:R-:W-:Y:S06]  /*1050*/  BRA `(.L_x_56) ;  /* 0x0000000000047947 */ /* 0x000fec0003800000 */
.L_x_54:
[----:B------:R-:W-:-:S07]  /*1060*/  LEA R5, R10, R5, 0x17 ;  /* 0x000000050a057211 */ /* 0x000fce00078eb8ff */
.L_x_56:
[----:B------:R-:W-:Y:S05]  /*1070*/  BSYNC.RECONVERGENT B3 ;  /* 0x0000000000037941 */ /* 0x000fea0003800200 */
.L_x_53:
[----:B------:R-:W-:Y:S05]  /*1080*/  BRA `(.L_x_57) ;  /* 0x0000000000207947 */ /* 0x000fea0003800000 */
.L_x_52:
[----:B------:R-:W-:-:S04]  /*1090*/  LOP3.LUT R5, R14, 0x80000000, R7, 0x48, !PT ;  /* 0x800000000e057812 */ /* 0x000fc800078e4807 */
[----:B------:R-:W-:Y:S01]  /*10a0*/  LOP3.LUT R5, R5, 0x7f800000, RZ, 0xfc, !PT ;  /* 0x7f80000005057812 */ /* 0x000fe200078efcff */
[----:B------:R-:W-:Y:S06]  /*10b0*/  BRA `(.L_x_57) ;  /* 0x0000000000147947 */ /* 0x000fec0003800000 */
.L_x_51:
[----:B------:R-:W-:Y:S01]  /*10c0*/  LOP3.LUT R5, R14, 0x80000000, R7, 0x48, !PT ;  /* 0x800000000e057812 */ /* 0x000fe200078e4807 */
[----:B------:R-:W-:Y:S06]  /*10d0*/  BRA `(.L_x_57) ;  /* 0x00000000000c7947 */ /* 0x000fec0003800000 */
.L_x_50:
[----:B------:R-:W0:Y:S01]  /*10e0*/  MUFU.RSQ R5, -QNAN ;  /* 0xffc0000000057908 */ /* 0x000e220000001400 */
[----:B------:R-:W-:Y:S05]  /*10f0*/  BRA `(.L_x_57) ;  /* 0x0000000000047947 */ /* 0x000fea0003800000 */
.L_x_49:
[----:B------:R-:W-:-:S07]  /*1100*/  FADD.FTZ R5, R5, R10 ;  /* 0x0000000a05057221 */ /* 0x000fce0000010000 */
.L_x_57:
[----:B------:R-:W-:Y:S05]  /*1110*/  BSYNC.RECONVERGENT B2 ;  /* 0x0000000000027941 */ /* 0x000fea0003800200 */
.L_x_47:
[----:B------:R-:W-:-:S04]  /*1120*/  IMAD.MOV.U32 R13, RZ, RZ, 0x0 ;  /* 0x00000000ff0d7424 */ /* 0x000fc800078e00ff */
[----:B0-----:R-:W-:Y:S05]  /*1130*/  RET.REL.NODEC R12 `(kurtosis_batch_f32) ;  /* 0xffffffec0cb07950 */ /* 0x001fea0003c3ffff */
.L_x_58:
        /* <DEDUP_REMOVED lines=12> */
.L_x_62:


//--------------------- .nv.shared.reserved.0     --------------------------
	.section	.nv.shared.reserved.0,"aw",@nobits
	.weak		__nv_reservedSMEM_offset_0_alias
	.size		__nv_reservedSMEM_offset_0_alias, 0, 64
	.other		__nv_reservedSMEM_offset_0_alias,@"STO_CUDA_RESERVED_SHARED STV_DEFAULT"
__nv_reservedSMEM_offset_0_alias:
	.zero		0
	.zero		64


//--------------------- .nv.constant0.kurtosis_many_series_one_param_f32 --------------------------
	.section	.nv.constant0.kurtosis_many_series_one_param_f32,"a",@progbits
	.sectionflags	@""
	.align	4
.nv.constant0.kurtosis_many_series_one_param_f32:
	.zero		936


//--------------------- .nv.constant0.kurtosis_batch_f32 --------------------------
	.section	.nv.constant0.kurtosis_batch_f32,"a",@progbits
	.sectionflags	@""
	.align	4
.nv.constant0.kurtosis_batch_f32:
	.zero		968


//--------------------- SYMBOLS --------------------------

	.type		.nv.reservedSmem.offset0,@object
	.size		.nv.reservedSmem.offset0,0x4
